	.target	sm_90a

	.elftype	@"ET_EXEC"


//--------------------- .note.nv.tkinfo           --------------------------
	.section	.note.nv.tkinfo,"",@"SHT_NOTE"
	.sectionflags	@"SHF_NOTE_NV_TKINFO"
	.tkinfo
        /*0018*/ 	.word	0x00000002
        /*0030*/ 	.string	""
        /*0030*/ 	.string	"ptxas"
        /*0030*/ 	.string	"Cuda compilation tools, release 13.0, V13.0.88"
        /*0030*/ 	.string	"Build cuda_13.0.r13.0/compiler.36424714_0"
        /*0030*/ 	.string	"-arch sm_90a -m 64 "



//--------------------- .note.nv.cuinfo           --------------------------
	.section	.note.nv.cuinfo,"",@"SHT_NOTE"
	.sectionflags	@"SHF_NOTE_NV_CUINFO"
        /*0018*/ 	.short	0x0002
        /*001a*/ 	.short	0x005a
        /*001c*/ 	.short	0x0082
	.zero		2


//--------------------- .nv.info                  --------------------------
	.section	.nv.info,"",@"SHT_CUDA_INFO"
	.align	4


	//----- nvinfo : EIATTR_REGCOUNT
	.align		4
        /*0000*/ 	.byte	0x04, 0x2f
        /*0002*/ 	.short	(.L_12 - .L_11)
	.align		4
.L_11:
        /*0004*/ 	.word	index@(_ZN7cutlass13device_kernelINS_4gemm6kernel13GemmUniversalIN4cute5tupleIJiiiiEEENS1_10collective13CollectiveMmaINS1_37MainloopSm90TmaGmmaWarpSpecializedFP8ILi7ENS5_IJNS4_1CILi1EEESB_SB_EEENS1_32KernelTmaWarpSpecializedPingpongEEENS5_IJNSA_ILi64EEENSA_ILi128EEESF_EEENS_12float_e5m2_tENS5_IJlSB_lEEESI_SJ_NS4_8TiledMMAINS4_8MMA_AtomIJNS4_4SM904GMMA31MMA_64x128x32_F32E5M2E5M2_SS_TNILNSN_7ScaleInE1ELSP_1EEEEEENS4_6LayoutISC_NS5_IJNSA_ILi0EEEST_ST_EEEEENS5_IJNS4_10UnderscoreESW_SW_EEEEENS4_13SM90_TMA_LOADENS4_14ComposedLayoutINS4_7SwizzleILi2ELi4ELi3EEENS4_18smem_ptr_flag_bitsILi8EEENSS_INS5_IJNSA_ILi8EEESF_EEENS5_IJSF_SB_EEEEEEEvNS4_8identityESZ_S19_vS1A_EENS_8epilogue10collective6detail29Sm90TmaWarpSpecializedAdapterINS1D_15DefaultEpilogueISI_SJ_SJ_NS1C_6thread17LinearCombinationISI_Li1EffLNS1H_9ScaleType4KindE0ELNS_15FloatRoundStyleE2ESI_EENS1_15EpilogueDefaultEEEEEvvEEEEvNT_6ParamsE)
        /*0008*/ 	.word	0x000000a8


	//----- nvinfo : EIATTR_FRAME_SIZE
	.align		4
.L_12:
        /*000c*/ 	.byte	0x04, 0x11
        /*000e*/ 	.short	(.L_14 - .L_13)
	.align		4
.L_13:
        /*0010*/ 	.word	index@(_ZN7cutlass13device_kernelINS_4gemm6kernel13GemmUniversalIN4cute5tupleIJiiiiEEENS1_10collective13CollectiveMmaINS1_37MainloopSm90TmaGmmaWarpSpecializedFP8ILi7ENS5_IJNS4_1CILi1EEESB_SB_EEENS1_32KernelTmaWarpSpecializedPingpongEEENS5_IJNSA_ILi64EEENSA_ILi128EEESF_EEENS_12float_e5m2_tENS5_IJlSB_lEEESI_SJ_NS4_8TiledMMAINS4_8MMA_AtomIJNS4_4SM904GMMA31MMA_64x128x32_F32E5M2E5M2_SS_TNILNSN_7ScaleInE1ELSP_1EEEEEENS4_6LayoutISC_NS5_IJNSA_ILi0EEEST_ST_EEEEENS5_IJNS4_10UnderscoreESW_SW_EEEEENS4_13SM90_TMA_LOADENS4_14ComposedLayoutINS4_7SwizzleILi2ELi4ELi3EEENS4_18smem_ptr_flag_bitsILi8EEENSS_INS5_IJNSA_ILi8EEESF_EEENS5_IJSF_SB_EEEEEEEvNS4_8identityESZ_S19_vS1A_EENS_8epilogue10collective6detail29Sm90TmaWarpSpecializedAdapterINS1D_15DefaultEpilogueISI_SJ_SJ_NS1C_6thread17LinearCombinationISI_Li1EffLNS1H_9ScaleType4KindE0ELNS_15FloatRoundStyleE2ESI_EENS1_15EpilogueDefaultEEEEEvvEEEEvNT_6ParamsE)
        /*0014*/ 	.word	0x00000000


	//----- nvinfo : EIATTR_MIN_STACK_SIZE
	.align		4
.L_14:
        /*0018*/ 	.byte	0x04, 0x12
        /*001a*/ 	.short	(.L_16 - .L_15)
	.align		4
.L_15:
        /*001c*/ 	.word	index@(_ZN7cutlass13device_kernelINS_4gemm6kernel13GemmUniversalIN4cute5tupleIJiiiiEEENS1_10collective13CollectiveMmaINS1_37MainloopSm90TmaGmmaWarpSpecializedFP8ILi7ENS5_IJNS4_1CILi1EEESB_SB_EEENS1_32KernelTmaWarpSpecializedPingpongEEENS5_IJNSA_ILi64EEENSA_ILi128EEESF_EEENS_12float_e5m2_tENS5_IJlSB_lEEESI_SJ_NS4_8TiledMMAINS4_8MMA_AtomIJNS4_4SM904GMMA31MMA_64x128x32_F32E5M2E5M2_SS_TNILNSN_7ScaleInE1ELSP_1EEEEEENS4_6LayoutISC_NS5_IJNSA_ILi0EEEST_ST_EEEEENS5_IJNS4_10UnderscoreESW_SW_EEEEENS4_13SM90_TMA_LOADENS4_14ComposedLayoutINS4_7SwizzleILi2ELi4ELi3EEENS4_18smem_ptr_flag_bitsILi8EEENSS_INS5_IJNSA_ILi8EEESF_EEENS5_IJSF_SB_EEEEEEEvNS4_8identityESZ_S19_vS1A_EENS_8epilogue10collective6detail29Sm90TmaWarpSpecializedAdapterINS1D_15DefaultEpilogueISI_SJ_SJ_NS1C_6thread17LinearCombinationISI_Li1EffLNS1H_9ScaleType4KindE0ELNS_15FloatRoundStyleE2ESI_EENS1_15EpilogueDefaultEEEEEvvEEEEvNT_6ParamsE)
        /*0020*/ 	.word	0x00000000
.L_16:


//--------------------- .nv.compat                --------------------------
	.section	.nv.compat,"",@"SHT_CUDA_COMPAT_INFO"
	.align	4
        /*0000*/ 	.byte	0x02, 0x09, 0x01, 0x00, 0x02, 0x02, 0x04, 0x00, 0x02, 0x05, 0x05, 0x00, 0x03, 0x07, 0x01, 0x01
        /*0010*/ 	.byte	0x02, 0x03, 0x01, 0x00, 0x02, 0x06, 0x01, 0x00, 0x04, 0x0b, 0x08, 0x00, 0x00, 0x00, 0x00, 0x00
        /*0020*/ 	.byte	0x00, 0x00, 0x00, 0x00


//--------------------- .nv.info._ZN7cutlass13device_kernelINS_4gemm6kernel13GemmUniversalIN4cute5tupleIJiiiiEEENS1_10collective13CollectiveMmaINS1_37MainloopSm90TmaGmmaWarpSpecializedFP8ILi7ENS5_IJNS4_1CILi1EEESB_SB_EEENS1_32KernelTmaWarpSpecializedPingpongEEENS5_IJNSA_ILi64EEENSA_ILi128EEESF_EEENS_12float_e5m2_tENS5_IJlSB_lEEESI_SJ_NS4_8TiledMMAINS4_8MMA_AtomIJNS4_4SM904GMMA31MMA_64x128x32_F32E5M2E5M2_SS_TNILNSN_7ScaleInE1ELSP_1EEEEEENS4_6LayoutISC_NS5_IJNSA_ILi0EEEST_ST_EEEEENS5_IJNS4_10UnderscoreESW_SW_EEEEENS4_13SM90_TMA_LOADENS4_14ComposedLayoutINS4_7SwizzleILi2ELi4ELi3EEENS4_18smem_ptr_flag_bitsILi8EEENSS_INS5_IJNSA_ILi8EEESF_EEENS5_IJSF_SB_EEEEEEEvNS4_8identityESZ_S19_vS1A_EENS_8epilogue10collective6detail29Sm90TmaWarpSpecializedAdapterINS1D_15DefaultEpilogueISI_SJ_SJ_NS1C_6thread17LinearCombinationISI_Li1EffLNS1H_9ScaleType4KindE0ELNS_15FloatRoundStyleE2ESI_EENS1_15EpilogueDefaultEEEEEvvEEEEvNT_6ParamsE --------------------------
	.section	.nv.info._ZN7cutlass13device_kernelINS_4gemm6kernel13GemmUniversalIN4cute5tupleIJiiiiEEENS1_10collective13CollectiveMmaINS1_37MainloopSm90TmaGmmaWarpSpecializedFP8ILi7ENS5_IJNS4_1CILi1EEESB_SB_EEENS1_32KernelTmaWarpSpecializedPingpongEEENS5_IJNSA_ILi64EEENSA_ILi128EEESF_EEENS_12float_e5m2_tENS5_IJlSB_lEEESI_SJ_NS4_8TiledMMAINS4_8MMA_AtomIJNS4_4SM904GMMA31MMA_64x128x32_F32E5M2E5M2_SS_TNILNSN_7ScaleInE1ELSP_1EEEEEENS4_6LayoutISC_NS5_IJNSA_ILi0EEEST_ST_EEEEENS5_IJNS4_10UnderscoreESW_SW_EEEEENS4_13SM90_TMA_LOADENS4_14ComposedLayoutINS4_7SwizzleILi2ELi4ELi3EEENS4_18smem_ptr_flag_bitsILi8EEENSS_INS5_IJNSA_ILi8EEESF_EEENS5_IJSF_SB_EEEEEEEvNS4_8identityESZ_S19_vS1A_EENS_8epilogue10collective6detail29Sm90TmaWarpSpecializedAdapterINS1D_15DefaultEpilogueISI_SJ_SJ_NS1C_6thread17LinearCombinationISI_Li1EffLNS1H_9ScaleType4KindE0ELNS_15FloatRoundStyleE2ESI_EENS1_15EpilogueDefaultEEEEEvvEEEEvNT_6ParamsE,"",@"SHT_CUDA_INFO"
	.sectionflags	@""
	.align	4


	//----- nvinfo : EIATTR_CUDA_API_VERSION
	.align		4
        /*0000*/ 	.byte	0x04, 0x37
        /*0002*/ 	.short	(.L_18 - .L_17)
.L_17:
        /*0004*/ 	.word	0x00000082


	//----- nvinfo : EIATTR_KPARAM_INFO
	.align		4
.L_18:
        /*0008*/ 	.byte	0x04, 0x17
        /*000a*/ 	.short	(.L_20 - .L_19)
.L_19:
        /*000c*/ 	.word	0x00000000
        /*0010*/ 	.short	0x0000
        /*0012*/ 	.short	0x0070
        /*0014*/ 	.byte	0x00, 0xf0, 0x01, 0x10


	//----- nvinfo : EIATTR_SPARSE_MMA_MASK
	.align		4
.L_20:
        /*0018*/ 	.byte	0x03, 0x50
        /*001a*/ 	.short	0x0000


	//----- nvinfo : EIATTR_MAXREG_COUNT
	.align		4
        /*001c*/ 	.byte	0x03, 0x1b
        /*001e*/ 	.short	0x00a8


	//----- nvinfo : EIATTR_NUM_BARRIERS
	.align		4
        /*0020*/ 	.byte	0x02, 0x4c
        /*0022*/ 	.byte	0x01
	.zero		1


	//----- nvinfo : EIATTR_MERCURY_ISA_VERSION
	.align		4
        /*0024*/ 	.byte	0x03, 0x5f
        /*0026*/ 	.short	0x0101


	//----- nvinfo : EIATTR_INT_WARP_WIDE_INSTR_OFFSETS
	.align		4
        /*0028*/ 	.byte	0x04, 0x31
        /*002a*/ 	.short	(.L_22 - .L_21)


	//   ....[0]....
.L_21:
        /*002c*/ 	.word	0x00000480


	//   ....[1]....
        /*0030*/ 	.word	0x000004a0


	//   ....[2]....
        /*0034*/ 	.word	0x00000520


	//   ....[3]....
        /*0038*/ 	.word	0x00000530


	//   ....[4]....
        /*003c*/ 	.word	0x00000540


	//   ....[5]....
        /*0040*/ 	.word	0x00000560


	//   ....[6]....
        /*0044*/ 	.word	0x000005b0


	//   ....[7]....
        /*0048*/ 	.word	0x000005d0


	//----- nvinfo : EIATTR_COOP_GROUP_MASK_REGIDS
	.align		4
.L_22:
        /*004c*/ 	.byte	0x04, 0x29
        /*004e*/ 	.short	(.L_24 - .L_23)


	//   ....[0]....
.L_23:
        /*0050*/ 	.word	0xffffffff


	//   ....[1]....
        /*0054*/ 	.word	0xffffffff


	//   ....[2]....
        /*0058*/ 	.word	0xffffffff


	//   ....[3]....
        /*005c*/ 	.word	0xffffffff


	//   ....[4]....
        /*0060*/ 	.word	0xffffffff


	//   ....[5]....
        /*0064*/ 	.word	0xffffffff


	//----- nvinfo : EIATTR_COOP_GROUP_INSTR_OFFSETS
	.align		4
.L_24:
        /*0068*/ 	.byte	0x04, 0x28
        /*006a*/ 	.short	(.L_26 - .L_25)


	//   ....[0]....
.L_25:
        /*006c*/ 	.word	0x00000060


	//   ....[1]....
        /*0070*/ 	.word	0x00000070


	//   ....[2]....
        /*0074*/ 	.word	0x00000130


	//   ....[3]....
        /*0078*/ 	.word	0x00000320


	//   ....[4]....
        /*007c*/ 	.word	0x00000360


	//   ....[5]....
        /*0080*/ 	.word	0x000003a0


	//----- nvinfo : EIATTR_REG_RECONFIG
	.align		4
.L_26:
        /*0084*/ 	.byte	0x01, 0x54
	.zero		2


	//----- nvinfo : EIATTR_MBARRIER_INSTR_OFFSETS
	.align		4
        /*0088*/ 	.byte	0x04, 0x39
        /*008a*/ 	.short	(.L_28 - .L_27)


	//   ....[0]....
.L_27:
        /*008c*/ 	.word	0x00000230
        /*0090*/ 	.word	0x000000ff
        /*0094*/ 	.word	0x00000000
        /*0098*/ 	.short	0x0100
        /*009a*/ 	.byte	0x08
	.zero		1


	//   ....[1]....
        /*009c*/ 	.word	0x00000240
        /*00a0*/ 	.word	0x000000ff
        /*00a4*/ 	.word	0x00000038
        /*00a8*/ 	.short	0x0100
        /*00aa*/ 	.byte	0x08
	.zero		1


	//   ....[2]....
        /*00ac*/ 	.word	0x00000250
        /*00b0*/ 	.word	0x000000ff
        /*00b4*/ 	.word	0x00000008
        /*00b8*/ 	.short	0x0100
        /*00ba*/ 	.byte	0x08
	.zero		1


	//   ....[3]....
        /*00bc*/ 	.word	0x00000260
        /*00c0*/ 	.word	0x000000ff
        /*00c4*/ 	.word	0x00000040
        /*00c8*/ 	.short	0x0100
        /*00ca*/ 	.byte	0x08
	.zero		1


	//   ....[4]....
        /*00cc*/ 	.word	0x00000270
        /*00d0*/ 	.word	0x000000ff
        /*00d4*/ 	.word	0x00000010
        /*00d8*/ 	.short	0x0100
        /*00da*/ 	.byte	0x08
	.zero		1


	//   ....[5]....
        /*00dc*/ 	.word	0x00000280
        /*00e0*/ 	.word	0x000000ff
        /*00e4*/ 	.word	0x00000048
        /*00e8*/ 	.short	0x0100
        /*00ea*/ 	.byte	0x08
	.zero		1


	//   ....[6]....
        /*00ec*/ 	.word	0x00000290
        /*00f0*/ 	.word	0x000000ff
        /*00f4*/ 	.word	0x00000018
        /*00f8*/ 	.short	0x0100
        /*00fa*/ 	.byte	0x08
	.zero		1


	//   ....[7]....
        /*00fc*/ 	.word	0x000002a0
        /*0100*/ 	.word	0x000000ff
        /*0104*/ 	.word	0x00000050
        /*0108*/ 	.short	0x0100
        /*010a*/ 	.byte	0x08
	.zero		1


	//   ....[8]....
        /*010c*/ 	.word	0x000002b0
        /*0110*/ 	.word	0x000000ff
        /*0114*/ 	.word	0x00000020
        /*0118*/ 	.short	0x0100
        /*011a*/ 	.byte	0x08
	.zero		1


	//   ....[9]....
        /*011c*/ 	.word	0x000002c0
        /*0120*/ 	.word	0x000000ff
        /*0124*/ 	.word	0x00000058
        /*0128*/ 	.short	0x0100
        /*012a*/ 	.byte	0x08
	.zero		1


	//   ....[10]....
        /*012c*/ 	.word	0x000002d0
        /*0130*/ 	.word	0x000000ff
        /*0134*/ 	.word	0x00000028
        /*0138*/ 	.short	0x0100
        /*013a*/ 	.byte	0x08
	.zero		1


	//   ....[11]....
        /*013c*/ 	.word	0x000002e0
        /*0140*/ 	.word	0x000000ff
        /*0144*/ 	.word	0x00000060
        /*0148*/ 	.short	0x0100
        /*014a*/ 	.byte	0x08
	.zero		1


	//   ....[12]....
        /*014c*/ 	.word	0x000002f0
        /*0150*/ 	.word	0x000000ff
        /*0154*/ 	.word	0x00000030
        /*0158*/ 	.short	0x0100
        /*015a*/ 	.byte	0x08
	.zero		1


	//   ....[13]....
        /*015c*/ 	.word	0x00000300
        /*0160*/ 	.word	0x000000ff
        /*0164*/ 	.word	0x00000068
        /*0168*/ 	.short	0x0100
        /*016a*/ 	.byte	0x08
	.zero		1


	//   ....[14]....
        /*016c*/ 	.word	0x00000610
        /*0170*/ 	.word	0x000000ff
        /*0174*/ 	.word	0x000000a0
        /*0178*/ 	.short	0x0100
        /*017a*/ 	.byte	0x08
	.zero		1


	//   ....[15]....
        /*017c*/ 	.word	0x00000680
        /*0180*/ 	.word	0x000000ff
        /*0184*/ 	.word	0x000000a8
        /*0188*/ 	.short	0x0100
        /*018a*/ 	.byte	0x08
	.zero		1


	//   ....[16]....
        /*018c*/ 	.word	0x000006a0
        /*0190*/ 	.word	0x000000ff
        /*0194*/ 	.word	0x00000080
        /*0198*/ 	.short	0x0100
        /*019a*/ 	.byte	0x09
	.zero		1


	//   ....[17]....
        /*019c*/ 	.word	0x000006b0
        /*01a0*/ 	.word	0x000000ff
        /*01a4*/ 	.word	0x00000088
        /*01a8*/ 	.short	0x0100
        /*01aa*/ 	.byte	0x09
	.zero		1


	//   ....[18]....
        /*01ac*/ 	.word	0x000006c0
        /*01b0*/ 	.word	0x000000ff
        /*01b4*/ 	.word	0x00000090
        /*01b8*/ 	.short	0x0100
        /*01ba*/ 	.byte	0x09
	.zero		1


	//   ....[19]....
        /*01bc*/ 	.word	0x000006d0
        /*01c0*/ 	.word	0x000000ff
        /*01c4*/ 	.word	0x00000098
        /*01c8*/ 	.short	0x0100
        /*01ca*/ 	.byte	0x09
	.zero		1


	//   ....[20]....
        /*01cc*/ 	.word	0x000014a0
        /*01d0*/ 	.word	0x000000ff
        /*01d4*/ 	.word	0xfffffff8
        /*01d8*/ 	.short	0x010a
        /*01da*/ 	.byte	0x0f
	.zero		1


	//   ....[21]....
        /*01dc*/ 	.word	0x00001980
        /*01e0*/ 	.word	0x000000ff
        /*01e4*/ 	.word	0x00000000
        /*01e8*/ 	.short	0x010a
        /*01ea*/ 	.byte	0x06
	.zero		1


	//   ....[22]....
        /*01ec*/ 	.word	0x000019c0
        /*01f0*/ 	.word	0x000000ff
        /*01f4*/ 	.word	0x00000000
        /*01f8*/ 	.short	0x010a
        /*01fa*/ 	.byte	0x06
	.zero		1


	//   ....[23]....
        /*01fc*/ 	.word	0x000022c0
        /*0200*/ 	.word	0x000000ff
        /*0204*/ 	.word	0x00000000
        /*0208*/ 	.short	0x010a
        /*020a*/ 	.byte	0x09
	.zero		1


	//   ....[24]....
        /*020c*/ 	.word	0x00002300
        /*0210*/ 	.word	0x000000ff
        /*0214*/ 	.word	0x00000000
        /*0218*/ 	.short	0x010a
        /*021a*/ 	.byte	0x09
	.zero		1


	//   ....[25]....
        /*021c*/ 	.word	0x00002960
        /*0220*/ 	.word	0x000000ff
        /*0224*/ 	.word	0x00000000
        /*0228*/ 	.short	0x0101
        /*022a*/ 	.byte	0x08
	.zero		1


	//   ....[26]....
        /*022c*/ 	.word	0x00002ed0
        /*0230*/ 	.word	0x00000011
        /*0234*/ 	.word	0x00000000
        /*0238*/ 	.short	0x0101
        /*023a*/ 	.byte	0x16
	.zero		1


	//   ....[27]....
        /*023c*/ 	.word	0x00002fd0
        /*0240*/ 	.word	0x000000ff
        /*0244*/ 	.word	0x00000000
        /*0248*/ 	.short	0x0101
        /*024a*/ 	.byte	0x06
	.zero		1


	//   ....[28]....
        /*024c*/ 	.word	0x00003080
        /*0250*/ 	.word	0x000000ff
        /*0254*/ 	.word	0x00000008
        /*0258*/ 	.short	0x010a
        /*025a*/ 	.byte	0x0f
	.zero		1


	//   ....[29]....
        /*025c*/ 	.word	0x00007940
        /*0260*/ 	.word	0x00000004
        /*0264*/ 	.word	0x00000000
        /*0268*/ 	.short	0x0101
        /*026a*/ 	.byte	0x16
	.zero		1


	//   ....[30]....
        /*026c*/ 	.word	0x00008220
        /*0270*/ 	.word	0x00000013
        /*0274*/ 	.word	0x00000038
        /*0278*/ 	.short	0x010a
        /*027a*/ 	.byte	0x3f
	.zero		1


	//   ....[31]....
        /*027c*/ 	.word	0x00008600
        /*0280*/ 	.word	0x0000000a
        /*0284*/ 	.word	0x000000a8
        /*0288*/ 	.short	0x0101
        /*028a*/ 	.byte	0x3f
	.zero		1


	//   ....[32]....
        /*028c*/ 	.word	0x00008d10
        /*0290*/ 	.word	0x00000005
        /*0294*/ 	.word	0x00000000
        /*0298*/ 	.short	0x010a
        /*029a*/ 	.byte	0x3f
	.zero		1


	//   ....[33]....
        /*029c*/ 	.word	0x00008d90
        /*02a0*/ 	.word	0x00000007
        /*02a4*/ 	.word	0x00000000
        /*02a8*/ 	.short	0x010a
        /*02aa*/ 	.byte	0x3f
	.zero		1


	//   ....[34]....
        /*02ac*/ 	.word	0x00008e20
        /*02b0*/ 	.word	0x00000006
        /*02b4*/ 	.word	0x00000000
        /*02b8*/ 	.short	0x010a
        /*02ba*/ 	.byte	0x3f
	.zero		1


	//   ....[35]....
        /*02bc*/ 	.word	0x00008eb0
        /*02c0*/ 	.word	0x00000009
        /*02c4*/ 	.word	0x00000000
        /*02c8*/ 	.short	0x010a
        /*02ca*/ 	.byte	0x3f
	.zero		1


	//   ....[36]....
        /*02cc*/ 	.word	0x00008f40
        /*02d0*/ 	.word	0x00000008
        /*02d4*/ 	.word	0x00000000
        /*02d8*/ 	.short	0x010a
        /*02da*/ 	.byte	0x3f
	.zero		1


	//   ....[37]....
        /*02dc*/ 	.word	0x00008fd0
        /*02e0*/ 	.word	0x0000000b
        /*02e4*/ 	.word	0x00000000
        /*02e8*/ 	.short	0x010a
        /*02ea*/ 	.byte	0x3f
	.zero		1


	//   ....[38]....
        /*02ec*/ 	.word	0x00009060
        /*02f0*/ 	.word	0x00000003
        /*02f4*/ 	.word	0x00000000
        /*02f8*/ 	.short	0x010a
        /*02fa*/ 	.byte	0x3f
	.zero		1


	//   ....[39]....
        /*02fc*/ 	.word	0x000090d0
        /*0300*/ 	.word	0x00000011
        /*0304*/ 	.word	0xfffffff8
        /*0308*/ 	.short	0x010a
        /*030a*/ 	.byte	0x3f
	.zero		1


	//   ....[40]....
        /*030c*/ 	.word	0x00009130
        /*0310*/ 	.word	0x00000011
        /*0314*/ 	.word	0x00000000
        /*0318*/ 	.short	0x010a
        /*031a*/ 	.byte	0x3f
	.zero		1


	//   ....[41]....
        /*031c*/ 	.word	0x00009190
        /*0320*/ 	.word	0x00000012
        /*0324*/ 	.word	0x00000000
        /*0328*/ 	.short	0x010a
        /*032a*/ 	.byte	0x3f
	.zero		1


	//   ....[42]....
        /*032c*/ 	.word	0x000091f0
        /*0330*/ 	.word	0x00000011
        /*0334*/ 	.word	0x00000008
        /*0338*/ 	.short	0x010a
        /*033a*/ 	.byte	0x3f
	.zero		1


	//   ....[43]....
        /*033c*/ 	.word	0x000092c0
        /*0340*/ 	.word	0x00000013
        /*0344*/ 	.word	0x00000038
        /*0348*/ 	.short	0x010a
        /*034a*/ 	.byte	0x3f
	.zero		1


	//   ....[44]....
        /*034c*/ 	.word	0x000093a0
        /*0350*/ 	.word	0x00000005
        /*0354*/ 	.word	0x00000000
        /*0358*/ 	.short	0x010a
        /*035a*/ 	.byte	0x3f
	.zero		1


	//   ....[45]....
        /*035c*/ 	.word	0x000093f0
        /*0360*/ 	.word	0x00000007
        /*0364*/ 	.word	0x00000000
        /*0368*/ 	.short	0x010a
        /*036a*/ 	.byte	0x3f
	.zero		1


	//   ....[46]....
        /*036c*/ 	.word	0x00009440
        /*0370*/ 	.word	0x00000006
        /*0374*/ 	.word	0x00000000
        /*0378*/ 	.short	0x010a
        /*037a*/ 	.byte	0x3f
	.zero		1


	//   ....[47]....
        /*037c*/ 	.word	0x00009490
        /*0380*/ 	.word	0x00000009
        /*0384*/ 	.word	0x00000000
        /*0388*/ 	.short	0x010a
        /*038a*/ 	.byte	0x3f
	.zero		1


	//   ....[48]....
        /*038c*/ 	.word	0x000094e0
        /*0390*/ 	.word	0x00000008
        /*0394*/ 	.word	0x00000000
        /*0398*/ 	.short	0x010a
        /*039a*/ 	.byte	0x3f
	.zero		1


	//   ....[49]....
        /*039c*/ 	.word	0x00009530
        /*03a0*/ 	.word	0x0000000b
        /*03a4*/ 	.word	0x00000000
        /*03a8*/ 	.short	0x010a
        /*03aa*/ 	.byte	0x3f
	.zero		1


	//----- nvinfo : EIATTR_NUM_MBARRIERS
	.align		4
.L_28:
        /*03ac*/ 	.byte	0x03, 0x38
        /*03ae*/ 	.short	0x0014


	//----- nvinfo : EIATTR_EXIT_INSTR_OFFSETS
	.align		4
        /*03b0*/ 	.byte	0x04, 0x1c
        /*03b2*/ 	.short	(.L_30 - .L_29)


	//   ....[0]....
.L_29:
        /*03b4*/ 	.word	0x000011d0


	//   ....[1]....
        /*03b8*/ 	.word	0x00001230


	//   ....[2]....
        /*03bc*/ 	.word	0x00007f50


	//   ....[3]....
        /*03c0*/ 	.word	0x00007f80


	//   ....[4]....
        /*03c4*/ 	.word	0x000090b0


	//----- nvinfo : EIATTR_MAX_THREADS
	.align		4
.L_30:
        /*03c8*/ 	.byte	0x04, 0x05
        /*03ca*/ 	.short	(.L_32 - .L_31)
.L_31:
        /*03cc*/ 	.word	0x00000180
        /*03d0*/ 	.word	0x00000001
        /*03d4*/ 	.word	0x00000001


	//----- nvinfo : EIATTR_CRS_STACK_SIZE
	.align		4
.L_32:
        /*03d8*/ 	.byte	0x04, 0x1e
        /*03da*/ 	.short	(.L_34 - .L_33)
.L_33:
        /*03dc*/ 	.word	0x00000000


	//----- nvinfo : EIATTR_CBANK_PARAM_SIZE
	.align		4
.L_34:
        /*03e0*/ 	.byte	0x03, 0x19
        /*03e2*/ 	.short	0x0470


	//----- nvinfo : EIATTR_PARAM_CBANK
	.align		4
        /*03e4*/ 	.byte	0x04, 0x0a
        /*03e6*/ 	.short	(.L_36 - .L_35)
	.align		4
.L_35:
        /*03e8*/ 	.word	index@(.nv.constant0._ZN7cutlass13device_kernelINS_4gemm6kernel13GemmUniversalIN4cute5tupleIJiiiiEEENS1_10collective13CollectiveMmaINS1_37MainloopSm90TmaGmmaWarpSpecializedFP8ILi7ENS5_IJNS4_1CILi1EEESB_SB_EEENS1_32KernelTmaWarpSpecializedPingpongEEENS5_IJNSA_ILi64EEENSA_ILi128EEESF_EEENS_12float_e5m2_tENS5_IJlSB_lEEESI_SJ_NS4_8TiledMMAINS4_8MMA_AtomIJNS4_4SM904GMMA31MMA_64x128x32_F32E5M2E5M2_SS_TNILNSN_7ScaleInE1ELSP_1EEEEEENS4_6LayoutISC_NS5_IJNSA_ILi0EEEST_ST_EEEEENS5_IJNS4_10UnderscoreESW_SW_EEEEENS4_13SM90_TMA_LOADENS4_14ComposedLayoutINS4_7SwizzleILi2ELi4ELi3EEENS4_18smem_ptr_flag_bitsILi8EEENSS_INS5_IJNSA_ILi8EEESF_EEENS5_IJSF_SB_EEEEEEEvNS4_8identityESZ_S19_vS1A_EENS_8epilogue10collective6detail29Sm90TmaWarpSpecializedAdapterINS1D_15DefaultEpilogueISI_SJ_SJ_NS1C_6thread17LinearCombinationISI_Li1EffLNS1H_9ScaleType4KindE0ELNS_15FloatRoundStyleE2ESI_EENS1_15EpilogueDefaultEEEEEvvEEEEvNT_6ParamsE)
        /*03ec*/ 	.short	0x0210
        /*03ee*/ 	.short	0x0470


	//----- nvinfo : EIATTR_SW_WAR
	.align		4
.L_36:
        /*03f0*/ 	.byte	0x04, 0x36
        /*03f2*/ 	.short	(.L_38 - .L_37)
.L_37:
        /*03f4*/ 	.word	0x00000008
.L_38:


//--------------------- .nv.callgraph             --------------------------
	.section	.nv.callgraph,"",@"SHT_CUDA_CALLGRAPH"
	.align	4
	.sectionentsize	8
	.align		4
        /*0000*/ 	.word	0x00000000
	.align		4
        /*0004*/ 	.word	0xffffffff
	.align		4
        /*0008*/ 	.word	0x00000000
	.align		4
        /*000c*/ 	.word	0xfffffffe
	.align		4
        /*0010*/ 	.word	0x00000000
	.align		4
        /*0014*/ 	.word	0xfffffffd
	.align		4
        /*0018*/ 	.word	0x00000000
	.align		4
        /*001c*/ 	.word	0xfffffffc


//--------------------- .nv.constant4             --------------------------
	.section	.nv.constant4,"a",@progbits
	.align	8
	.align		8
.nv.constant4:
        /*0000*/ 	.dword	_ZN40_INTERNAL_db3a1d6d_4_k_cu_a937d3b5_192214cuda3std3__45__cpo5beginE
	.align		8
        /*0008*/ 	.dword	_ZN40_INTERNAL_db3a1d6d_4_k_cu_a937d3b5_192214cuda3std3__45__cpo3endE
	.align		8
        /*0010*/ 	.dword	_ZN40_INTERNAL_db3a1d6d_4_k_cu_a937d3b5_192214cuda3std3__45__cpo6cbeginE
	.align		8
        /*0018*/ 	.dword	_ZN40_INTERNAL_db3a1d6d_4_k_cu_a937d3b5_192214cuda3std3__45__cpo4cendE
	.align		8
        /*0020*/ 	.dword	_ZN40_INTERNAL_db3a1d6d_4_k_cu_a937d3b5_192214cuda3std3__442_GLOBAL__N__db3a1d6d_4_k_cu_a937d3b5_192216ignoreE
	.align		8
        /*0028*/ 	.dword	_ZN40_INTERNAL_db3a1d6d_4_k_cu_a937d3b5_192214cuda3std3__419piecewise_constructE
	.align		8
        /*0030*/ 	.dword	_ZN40_INTERNAL_db3a1d6d_4_k_cu_a937d3b5_192214cuda3std3__48in_placeE
	.align		8
        /*0038*/ 	.dword	_ZN40_INTERNAL_db3a1d6d_4_k_cu_a937d3b5_192214cuda3std6ranges3__45__cpo4swapE
	.align		8
        /*0040*/ 	.dword	_ZN40_INTERNAL_db3a1d6d_4_k_cu_a937d3b5_192214cuda3std6ranges3__45__cpo9iter_moveE
	.align		8
        /*0048*/ 	.dword	_ZN40_INTERNAL_db3a1d6d_4_k_cu_a937d3b5_192214cute7productE
	.align		8
        /*0050*/ 	.dword	_ZN40_INTERNAL_db3a1d6d_4_k_cu_a937d3b5_192214cute1_E


//--------------------- .text._ZN7cutlass13device_kernelINS_4gemm6kernel13GemmUniversalIN4cute5tupleIJiiiiEEENS1_10collective13CollectiveMmaINS1_37MainloopSm90TmaGmmaWarpSpecializedFP8ILi7ENS5_IJNS4_1CILi1EEESB_SB_EEENS1_32KernelTmaWarpSpecializedPingpongEEENS5_IJNSA_ILi64EEENSA_ILi128EEESF_EEENS_12float_e5m2_tENS5_IJlSB_lEEESI_SJ_NS4_8TiledMMAINS4_8MMA_AtomIJNS4_4SM904GMMA31MMA_64x128x32_F32E5M2E5M2_SS_TNILNSN_7ScaleInE1ELSP_1EEEEEENS4_6LayoutISC_NS5_IJNSA_ILi0EEEST_ST_EEEEENS5_IJNS4_10UnderscoreESW_SW_EEEEENS4_13SM90_TMA_LOADENS4_14ComposedLayoutINS4_7SwizzleILi2ELi4ELi3EEENS4_18smem_ptr_flag_bitsILi8EEENSS_INS5_IJNSA_ILi8EEESF_EEENS5_IJSF_SB_EEEEEEEvNS4_8identityESZ_S19_vS1A_EENS_8epilogue10collective6detail29Sm90TmaWarpSpecializedAdapterINS1D_15DefaultEpilogueISI_SJ_SJ_NS1C_6thread17LinearCombinationISI_Li1EffLNS1H_9ScaleType4KindE0ELNS_15FloatRoundStyleE2ESI_EENS1_15EpilogueDefaultEEEEEvvEEEEvNT_6ParamsE --------------------------
	.section	.text._ZN7cutlass13device_kernelINS_4gemm6kernel13GemmUniversalIN4cute5tupleIJiiiiEEENS1_10collective13CollectiveMmaINS1_37MainloopSm90TmaGmmaWarpSpecializedFP8ILi7ENS5_IJNS4_1CILi1EEESB_SB_EEENS1_32KernelTmaWarpSpecializedPingpongEEENS5_IJNSA_ILi64EEENSA_ILi128EEESF_EEENS_12float_e5m2_tENS5_IJlSB_lEEESI_SJ_NS4_8TiledMMAINS4_8MMA_AtomIJNS4_4SM904GMMA31MMA_64x128x32_F32E5M2E5M2_SS_TNILNSN_7ScaleInE1ELSP_1EEEEEENS4_6LayoutISC_NS5_IJNSA_ILi0EEEST_ST_EEEEENS5_IJNS4_10UnderscoreESW_SW_EEEEENS4_13SM90_TMA_LOADENS4_14ComposedLayoutINS4_7SwizzleILi2ELi4ELi3EEENS4_18smem_ptr_flag_bitsILi8EEENSS_INS5_IJNSA_ILi8EEESF_EEENS5_IJSF_SB_EEEEEEEvNS4_8identityESZ_S19_vS1A_EENS_8epilogue10collective6detail29Sm90TmaWarpSpecializedAdapterINS1D_15DefaultEpilogueISI_SJ_SJ_NS1C_6thread17LinearCombinationISI_Li1EffLNS1H_9ScaleType4KindE0ELNS_15FloatRoundStyleE2ESI_EENS1_15EpilogueDefaultEEEEEvvEEEEvNT_6ParamsE,"ax",@progbits
	.align	128
.text._ZN7cutlass13device_kernelINS_4gemm6kernel13GemmUniversalIN4cute5tupleIJiiiiEEENS1_10collective13CollectiveMmaINS1_37MainloopSm90TmaGmmaWarpSpecializedFP8ILi7ENS5_IJNS4_1CILi1EEESB_SB_EEENS1_32KernelTmaWarpSpecializedPingpongEEENS5_IJNSA_ILi64EEENSA_ILi128EEESF_EEENS_12float_e5m2_tENS5_IJlSB_lEEESI_SJ_NS4_8TiledMMAINS4_8MMA_AtomIJNS4_4SM904GMMA31MMA_64x128x32_F32E5M2E5M2_SS_TNILNSN_7ScaleInE1ELSP_1EEEEEENS4_6LayoutISC_NS5_IJNSA_ILi0EEEST_ST_EEEEENS5_IJNS4_10UnderscoreESW_SW_EEEEENS4_13SM90_TMA_LOADENS4_14ComposedLayoutINS4_7SwizzleILi2ELi4ELi3EEENS4_18smem_ptr_flag_bitsILi8EEENSS_INS5_IJNSA_ILi8EEESF_EEENS5_IJSF_SB_EEEEEEEvNS4_8identityESZ_S19_vS1A_EENS_8epilogue10collective6detail29Sm90TmaWarpSpecializedAdapterINS1D_15DefaultEpilogueISI_SJ_SJ_NS1C_6thread17LinearCombinationISI_Li1EffLNS1H_9ScaleType4KindE0ELNS_15FloatRoundStyleE2ESI_EENS1_15EpilogueDefaultEEEEEvvEEEEvNT_6ParamsE:
        .type           _ZN7cutlass13device_kernelINS_4gemm6kernel13GemmUniversalIN4cute5tupleIJiiiiEEENS1_10collective13CollectiveMmaINS1_37MainloopSm90TmaGmmaWarpSpecializedFP8ILi7ENS5_IJNS4_1CILi1EEESB_SB_EEENS1_32KernelTmaWarpSpecializedPingpongEEENS5_IJNSA_ILi64EEENSA_ILi128EEESF_EEENS_12float_e5m2_tENS5_IJlSB_lEEESI_SJ_NS4_8TiledMMAINS4_8MMA_AtomIJNS4_4SM904GMMA31MMA_64x128x32_F32E5M2E5M2_SS_TNILNSN_7ScaleInE1ELSP_1EEEEEENS4_6LayoutISC_NS5_IJNSA_ILi0EEEST_ST_EEEEENS5_IJNS4_10UnderscoreESW_SW_EEEEENS4_13SM90_TMA_LOADENS4_14ComposedLayoutINS4_7SwizzleILi2ELi4ELi3EEENS4_18smem_ptr_flag_bitsILi8EEENSS_INS5_IJNSA_ILi8EEESF_EEENS5_IJSF_SB_EEEEEEEvNS4_8identityESZ_S19_vS1A_EENS_8epilogue10collective6detail29Sm90TmaWarpSpecializedAdapterINS1D_15DefaultEpilogueISI_SJ_SJ_NS1C_6thread17LinearCombinationISI_Li1EffLNS1H_9ScaleType4KindE0ELNS_15FloatRoundStyleE2ESI_EENS1_15EpilogueDefaultEEEEEvvEEEEvNT_6ParamsE,@function
        .size           _ZN7cutlass13device_kernelINS_4gemm6kernel13GemmUniversalIN4cute5tupleIJiiiiEEENS1_10collective13CollectiveMmaINS1_37MainloopSm90TmaGmmaWarpSpecializedFP8ILi7ENS5_IJNS4_1CILi1EEESB_SB_EEENS1_32KernelTmaWarpSpecializedPingpongEEENS5_IJNSA_ILi64EEENSA_ILi128EEESF_EEENS_12float_e5m2_tENS5_IJlSB_lEEESI_SJ_NS4_8TiledMMAINS4_8MMA_AtomIJNS4_4SM904GMMA31MMA_64x128x32_F32E5M2E5M2_SS_TNILNSN_7ScaleInE1ELSP_1EEEEEENS4_6LayoutISC_NS5_IJNSA_ILi0EEEST_ST_EEEEENS5_IJNS4_10UnderscoreESW_SW_EEEEENS4_13SM90_TMA_LOADENS4_14ComposedLayoutINS4_7SwizzleILi2ELi4ELi3EEENS4_18smem_ptr_flag_bitsILi8EEENSS_INS5_IJNSA_ILi8EEESF_EEENS5_IJSF_SB_EEEEEEEvNS4_8identityESZ_S19_vS1A_EENS_8epilogue10collective6detail29Sm90TmaWarpSpecializedAdapterINS1D_15DefaultEpilogueISI_SJ_SJ_NS1C_6thread17LinearCombinationISI_Li1EffLNS1H_9ScaleType4KindE0ELNS_15FloatRoundStyleE2ESI_EENS1_15EpilogueDefaultEEEEEvvEEEEvNT_6ParamsE,(.L_x_210 - _ZN7cutlass13device_kernelINS_4gemm6kernel13GemmUniversalIN4cute5tupleIJiiiiEEENS1_10collective13CollectiveMmaINS1_37MainloopSm90TmaGmmaWarpSpecializedFP8ILi7ENS5_IJNS4_1CILi1EEESB_SB_EEENS1_32KernelTmaWarpSpecializedPingpongEEENS5_IJNSA_ILi64EEENSA_ILi128EEESF_EEENS_12float_e5m2_tENS5_IJlSB_lEEESI_SJ_NS4_8TiledMMAINS4_8MMA_AtomIJNS4_4SM904GMMA31MMA_64x128x32_F32E5M2E5M2_SS_TNILNSN_7ScaleInE1ELSP_1EEEEEENS4_6LayoutISC_NS5_IJNSA_ILi0EEEST_ST_EEEEENS5_IJNS4_10UnderscoreESW_SW_EEEEENS4_13SM90_TMA_LOADENS4_14ComposedLayoutINS4_7SwizzleILi2ELi4ELi3EEENS4_18smem_ptr_flag_bitsILi8EEENSS_INS5_IJNSA_ILi8EEESF_EEENS5_IJSF_SB_EEEEEEEvNS4_8identityESZ_S19_vS1A_EENS_8epilogue10collective6detail29Sm90TmaWarpSpecializedAdapterINS1D_15DefaultEpilogueISI_SJ_SJ_NS1C_6thread17LinearCombinationISI_Li1EffLNS1H_9ScaleType4KindE0ELNS_15FloatRoundStyleE2ESI_EENS1_15EpilogueDefaultEEEEEvvEEEEvNT_6ParamsE)
        .other          _ZN7cutlass13device_kernelINS_4gemm6kernel13GemmUniversalIN4cute5tupleIJiiiiEEENS1_10collective13CollectiveMmaINS1_37MainloopSm90TmaGmmaWarpSpecializedFP8ILi7ENS5_IJNS4_1CILi1EEESB_SB_EEENS1_32KernelTmaWarpSpecializedPingpongEEENS5_IJNSA_ILi64EEENSA_ILi128EEESF_EEENS_12float_e5m2_tENS5_IJlSB_lEEESI_SJ_NS4_8TiledMMAINS4_8MMA_AtomIJNS4_4SM904GMMA31MMA_64x128x32_F32E5M2E5M2_SS_TNILNSN_7ScaleInE1ELSP_1EEEEEENS4_6LayoutISC_NS5_IJNSA_ILi0EEEST_ST_EEEEENS5_IJNS4_10UnderscoreESW_SW_EEEEENS4_13SM90_TMA_LOADENS4_14ComposedLayoutINS4_7SwizzleILi2ELi4ELi3EEENS4_18smem_ptr_flag_bitsILi8EEENSS_INS5_IJNSA_ILi8EEESF_EEENS5_IJSF_SB_EEEEEEEvNS4_8identityESZ_S19_vS1A_EENS_8epilogue10collective6detail29Sm90TmaWarpSpecializedAdapterINS1D_15DefaultEpilogueISI_SJ_SJ_NS1C_6thread17LinearCombinationISI_Li1EffLNS1H_9ScaleType4KindE0ELNS_15FloatRoundStyleE2ESI_EENS1_15EpilogueDefaultEEEEEvvEEEEvNT_6ParamsE,@"STO_CUDA_ENTRY STV_DEFAULT"
_ZN7cutlass13device_kernelINS_4gemm6kernel13GemmUniversalIN4cute5tupleIJiiiiEEENS1_10collective13CollectiveMmaINS1_37MainloopSm90TmaGmmaWarpSpecializedFP8ILi7ENS5_IJNS4_1CILi1EEESB_SB_EEENS1_32KernelTmaWarpSpecializedPingpongEEENS5_IJNSA_ILi64EEENSA_ILi128EEESF_EEENS_12float_e5m2_tENS5_IJlSB_lEEESI_SJ_NS4_8TiledMMAINS4_8MMA_AtomIJNS4_4SM904GMMA31MMA_64x128x32_F32E5M2E5M2_SS_TNILNSN_7ScaleInE1ELSP_1EEEEEENS4_6LayoutISC_NS5_IJNSA_ILi0EEEST_ST_EEEEENS5_IJNS4_10UnderscoreESW_SW_EEEEENS4_13SM90_TMA_LOADENS4_14ComposedLayoutINS4_7SwizzleILi2ELi4ELi3EEENS4_18smem_ptr_flag_bitsILi8EEENSS_INS5_IJNSA_ILi8EEESF_EEENS5_IJSF_SB_EEEEEEEvNS4_8identityESZ_S19_vS1A_EENS_8epilogue10collective6detail29Sm90TmaWarpSpecializedAdapterINS1D_15DefaultEpilogueISI_SJ_SJ_NS1C_6thread17LinearCombinationISI_Li1EffLNS1H_9ScaleType4KindE0ELNS_15FloatRoundStyleE2ESI_EENS1_15EpilogueDefaultEEEEEvvEEEEvNT_6ParamsE:
[----:B------:R-:W-:Y:S01]  /*0000*/  LDC R1, c[0x0][0x28] ;  /* 0x00000a00ff017b82 */ /* 0x000fe20000000800 */
[----:B------:R-:W0:Y:S01]  /*0010*/  S2R R13, SR_TID.X ;  /* 0x00000000000d7919 */ /* 0x000e220000002100 */
[----:B------:R-:W-:Y:S01]  /*0020*/  ELECT P0, URZ, PT ;  /* 0x00000000003f782f */ /* 0x000fe20003800000 */
[----:B------:R-:W-:Y:S01]  /*0030*/  BSSY B0, `(.L_x_0) ;  /* 0x000000f000007945 */ /* 0x000fe20003800000 */
[--C-:B0-----:R-:W-:Y:S02]  /*0040*/  SHF.R.U32.HI R0, RZ, 0x5, R13.reuse ;  /* 0x00000005ff007819 */ /* 0x101fe4000001160d */
[----:B------:R-:W-:-:S03]  /*0050*/  SHF.R.U32.HI R4, RZ, 0x7, R13 ;  /* 0x00000007ff047819 */ /* 0x000fc6000001160d */
[----:B------:R-:W0:Y:S04]  /*0060*/  SHFL.IDX PT, R2, R0, RZ, 0x1f ;  /* 0x00001fff00027589 */ /* 0x000e2800000e0000 */
[----:B------:R1:W2:Y:S01]  /*0070*/  SHFL.IDX PT, R5, R4, RZ, 0x1f ;  /* 0x00001fff04057589 */ /* 0x0002a200000e0000 */
[----:B0-----:R-:W-:-:S13]  /*0080*/  ISETP.NE.OR P0, PT, R2, RZ, !P0 ;  /* 0x000000ff0200720c */ /* 0x001fda0004705670 */
[----:B-12---:R-:W-:Y:S05]  /*0090*/  @P0 BRA `(.L_x_1) ;  /* 0x0000000000200947 */ /* 0x006fea0003800000 */
[----:B------:R-:W-:Y:S02]  /*00a0*/  ULDC.64 UR4, c[0x0][0x198] ;  /* 0x0000660000047ab9 */ /* 0x000fe40000000a00 */
[----:B------:R-:W-:Y:S02]  /*00b0*/  UIADD3 UR6, UP0, UR4, 0xf0, URZ ;  /* 0x000000f004067890 */ /* 0x000fe4000ff1e03f */
[----:B------:R-:W-:Y:S02]  /*00c0*/  UIADD3 UR4, UP1, UR4, 0x1f0, URZ ;  /* 0x000001f004047890 */ /* 0x000fe4000ff3e03f */
[----:B------:R-:W-:Y:S02]  /*00d0*/  UIADD3.X UR7, URZ, UR5, URZ, UP0, !UPT ;  /* 0x000000053f077290 */ /* 0x000fe400087fe43f */
[----:B------:R-:W-:-:S07]  /*00e0*/  UIADD3.X UR5, URZ, UR5, URZ, UP1, !UPT ;  /* 0x000000053f057290 */ /* 0x000fce0008ffe43f */
[----:B------:R0:W-:Y:S02]  /*00f0*/  UTMACCTL.PF [UR6] ;  /* 0x00000000060079b9 */ /* 0x0001e40008040000 */
[----:B------:R0:W-:Y:S02]  /*0100*/  UTMACCTL.PF [UR4] ;  /* 0x00000000040079b9 */ /* 0x0001e40008040000 */
[----:B0-----:R-:W-:Y:S01]  /*0110*/  NOP ;  /* 0x0000000000007918 */ /* 0x001fe20000000000 */
.L_x_1:
[----:B------:R-:W-:Y:S05]  /*0120*/  BSYNC B0 ;  /* 0x0000000000007941 */ /* 0x000fea0003800000 */
.L_x_0:
[----:B------:R-:W0:Y:S02]  /*0130*/  SHFL.IDX PT, R3, R0, RZ, 0x1f ;  /* 0x00001fff00037589 */ /* 0x000e2400000e0000 */
[----:B0-----:R-:W-:-:S13]  /*0140*/  ISETP.NE.AND P0, PT, R3, RZ, PT ;  /* 0x000000ff0300720c */ /* 0x001fda0003f05270 */
[----:B------:R-:W-:Y:S05]  /*0150*/  @P0 BRA `(.L_x_2) ;  /* 0x0000000000700947 */ /* 0x000fea0003800000 */
[----:B------:R-:W0:Y:S01]  /*0160*/  S2UR UR8, SR_CgaCtaId ;  /* 0x00000000000879c3 */ /* 0x000e220000008800 */
[----:B------:R-:W-:Y:S01]  /*0170*/  UMOV UR4, 0x400 ;  /* 0x0000040000047882 */ /* 0x000fe20000000000 */
[----:B------:R-:W-:Y:S01]  /*0180*/  UMOV UR5, 0x1 ;  /* 0x0000000100057882 */ /* 0x000fe20000000000 */
[----:B------:R-:W-:Y:S01]  /*0190*/  UMOV UR6, 0x80 ;  /* 0x0000008000067882 */ /* 0x000fe20000000000 */
[----:B------:R-:W-:Y:S01]  /*01a0*/  ELECT P0, URZ, PT ;  /* 0x00000000003f782f */ /* 0x000fe20003800000 */
[----:B------:R-:W-:-:S04]  /*01b0*/  UIADD3 UR6, -UR6, 0x100000, URZ ;  /* 0x0010000006067890 */ /* 0x000fc8000fffe13f */
[----:B------:R-:W-:Y:S02]  /*01c0*/  USHF.L.U32 UR7, UR6, 0xb, URZ ;  /* 0x0000000b06077899 */ /* 0x000fe4000800063f */
[----:B------:R-:W-:Y:S02]  /*01d0*/  USHF.L.U32 UR6, UR6, 0x1, URZ ;  /* 0x0000000106067899 */ /* 0x000fe4000800063f */
[----:B0-----:R-:W-:Y:S02]  /*01e0*/  ULEA UR8, UR8, UR4, 0x18 ;  /* 0x0000000408087291 */ /* 0x001fe4000f8ec03f */
[----:B------:R-:W-:-:S04]  /*01f0*/  UIADD3 UR4, -UR5, 0x100000, URZ ;  /* 0x0010000005047890 */ /* 0x000fc8000fffe13f */
[----:B------:R-:W-:Y:S02]  /*0200*/  USHF.L.U32 UR5, UR4, 0xb, URZ ;  /* 0x0000000b04057899 */ /* 0x000fe4000800063f */
[----:B------:R-:W-:Y:S01]  /*0210*/  USHF.L.U32 UR4, UR4, 0x1, URZ ;  /* 0x0000000104047899 */ /* 0x000fe2000800063f */
[----:B------:R-:W0:Y:S11]  /*0220*/  FENCE.VIEW.ASYNC.S ;  /* 0x00000000000073c6 */ /* 0x000e360000000000 */
[----:B0-----:R0:W1:Y:S01]  /*0230*/  SYNCS.EXCH.64 URZ, [UR8], UR4 ;  /* 0x00000004083f75b2 */ /* 0x0010620008000100 */
[----:B------:R0:W2:Y:S01]  /*0240*/  SYNCS.EXCH.64 URZ, [UR8+0x38], UR6 ;  /* 0x00003806083f75b2 */ /* 0x0000a20008000100 */
[----:B------:R0:W3:Y:S01]  /*0250*/  SYNCS.EXCH.64 URZ, [UR8+0x8], UR4 ;  /* 0x00000804083f75b2 */ /* 0x0000e20008000100 */
[----:B------:R0:W4:Y:S01]  /*0260*/  SYNCS.EXCH.64 URZ, [UR8+0x40], UR6 ;  /* 0x00004006083f75b2 */ /* 0x0001220008000100 */
[----:B------:R0:W0:Y:S01]  /*0270*/  SYNCS.EXCH.64 URZ, [UR8+0x10], UR4 ;  /* 0x00001004083f75b2 */ /* 0x0000220008000100 */
        /* <DEDUP_REMOVED lines=9> */
[----:B------:R-:W-:Y:S01]  /*0310*/  NOP ;  /* 0x0000000000007918 */ /* 0x000fe20000000000 */
.L_x_2:
[----:B------:R-:W5:Y:S01]  /*0320*/  SHFL.IDX PT, R6, R0, RZ, 0x1f ;  /* 0x00001fff00067589 */ /* 0x000f6200000e0000 */
[----:B------:R-:W-:Y:S01]  /*0330*/  ELECT P0, URZ, PT ;  /* 0x00000000003f782f */ /* 0x000fe20003800000 */
[----:B------:R-:W-:Y:S01]  /*0340*/  NOP ;  /* 0x0000000000007918 */ /* 0x000fe20000000000 */
[----:B------:R-:W-:Y:S01]  /*0350*/  ELECT P1, URZ, PT ;  /* 0x00000000003f782f */ /* 0x000fe20003820000 */
[----:B------:R1:W2:Y:S01]  /*0360*/  SHFL.IDX PT, R3, R0, RZ, 0x1f ;  /* 0x00001fff00037589 */ /* 0x0002a200000e0000 */
[----:B0-----:R-:W-:Y:S01]  /*0370*/  UMOV UR4, 0x20 ;  /* 0x0000002000047882 */ /* 0x001fe20000000000 */
[----:B------:R-:W-:Y:S01]  /*0380*/  UMOV UR11, 0x80 ;  /* 0x00000080000b7882 */ /* 0x000fe20000000000 */
[----:B------:R-:W-:Y:S01]  /*0390*/  NOP ;  /* 0x0000000000007918 */ /* 0x000fe20000000000 */
[----:B------:R-:W0:Y:S01]  /*03a0*/  SHFL.IDX PT, R4, R4, RZ, 0x1f ;  /* 0x00001fff04047589 */ /* 0x000e2200000e0000 */
[C---:B------:R-:W-:Y:S01]  /*03b0*/  VIADD R33, R5.reuse, 0xffffffff ;  /* 0xffffffff05217836 */ /* 0x040fe20000000000 */
[----:B------:R-:W-:Y:S01]  /*03c0*/  ULDC.64 UR18, c[0x0][0x208] ;  /* 0x0000820000127ab9 */ /* 0x000fe20000000a00 */
[----:B------:R-:W-:-:S02]  /*03d0*/  ISETP.NE.AND P3, PT, R5, RZ, PT ;  /* 0x000000ff0500720c */ /* 0x000fc40003f65270 */
[----:B-1----:R-:W-:Y:S02]  /*03e0*/  SHF.R.S32.HI R0, RZ, 0x1f, R13 ;  /* 0x0000001fff007819 */ /* 0x002fe4000001140d */
[----:B------:R-:W-:Y:S02]  /*03f0*/  ISETP.GE.U32.AND P2, PT, R33, 0x2, PT ;  /* 0x000000022100780c */ /* 0x000fe40003f46070 */
[----:B------:R-:W-:-:S04]  /*0400*/  LEA.HI R0, R0, R13, RZ, 0x7 ;  /* 0x0000000d00007211 */ /* 0x000fc800078f38ff */
[----:B------:R-:W-:Y:S02]  /*0410*/  LOP3.LUT R0, R0, 0xffffff80, RZ, 0xc0, !PT ;  /* 0xffffff8000007812 */ /* 0x000fe400078ec0ff */
[----:B-----5:R-:W-:-:S03]  /*0420*/  ISETP.NE.OR P0, PT, R6, RZ, !P0 ;  /* 0x000000ff0600720c */ /* 0x020fc60004705670 */
[----:B------:R-:W-:Y:S01]  /*0430*/  IMAD.IADD R11, R13, 0x1, -R0 ;  /* 0x000000010d0b7824 */ /* 0x000fe200078e0a00 */
[----:B--2---:R-:W-:Y:S02]  /*0440*/  ISETP.NE.OR P1, PT, R3, RZ, !P1 ;  /* 0x000000ff0300720c */ /* 0x004fe40004f25670 */
[----:B------:R-:W-:Y:S02]  /*0450*/  SHF.R.S32.HI R3, RZ, 0x1f, R2 ;  /* 0x0000001fff037819 */ /* 0x000fe40000011402 */
[----:B0-----:R-:W-:Y:S02]  /*0460*/  R2UR UR15, R4 ;  /* 0x00000000040f72ca */ /* 0x001fe400000e0000 */
[----:B------:R-:W-:-:S03]  /*0470*/  LEA.HI R3, R3, R2, RZ, 0x2 ;  /* 0x0000000203037211 */ /* 0x000fc600078f10ff */
[----:B------:R-:W-:Y:S01]  /*0480*/  VOTEU.ALL UP0, P0 ;  /* 0x00000000003f7886 */ /* 0x000fe20000000000 */
[----:B------:R-:W-:-:S03]  /*0490*/  LOP3.LUT R3, R3, 0xfffffffc, RZ, 0xc0, !PT ;  /* 0xfffffffc03037812 */ /* 0x000fc600078ec0ff */
[----:B------:R-:W-:Y:S01]  /*04a0*/  VOTEU.ALL UP1, P1 ;  /* 0x00000000003f7886 */ /* 0x000fe20000820000 */
[----:B------:R-:W0:Y:S01]  /*04b0*/  @!UP0 S2UR UR7, SR_CgaCtaId ;  /* 0x00000000000789c3 */ /* 0x000e220000008800 */
[----:B------:R-:W-:Y:S01]  /*04c0*/  @!UP0 UMOV UR6, 0x400 ;  /* 0x0000040000068882 */ /* 0x000fe20000000000 */
[----:B------:R-:W-:-:S04]  /*04d0*/  @!UP0 UIADD3 UR4, -UR4, 0x100000, URZ ;  /* 0x0010000004048890 */ /* 0x000fc8000fffe13f */
[----:B------:R-:W-:Y:S02]  /*04e0*/  @!UP0 USHF.L.U32 UR5, UR4, 0xb, URZ ;  /* 0x0000000b04058899 */ /* 0x000fe4000800063f */
[----:B------:R-:W-:Y:S01]  /*04f0*/  @!UP0 USHF.L.U32 UR4, UR4, 0x1, URZ ;  /* 0x0000000104048899 */ /* 0x000fe2000800063f */
[----:B------:R-:W-:Y:S01]  /*0500*/  IMAD.IADD R20, R2, 0x1, -R3 ;  /* 0x0000000102147824 */ /* 0x000fe200078e0a03 */
[----:B------:R-:W-:Y:S01]  /*0510*/  @!UP1 UMOV UR9, 0x400 ;  /* 0x0000040000099882 */ /* 0x000fe20000000000 */
[----:B------:R-:W-:Y:S01]  /*0520*/  VOTEU.ALL UP2, P1 ;  /* 0x00000000003f7886 */ /* 0x000fe20000840000 */
[----:B------:R-:W-:Y:S01]  /*0530*/  VOTEU.ALL UP3, P1 ;  /* 0x00000000003f7886 */ /* 0x000fe20000860000 */
[----:B------:R-:W-:Y:S01]  /*0540*/  VOTEU.ALL UP4, P1 ;  /* 0x00000000003f7886 */ /* 0x000fe20000880000 */
[----:B------:R-:W1:Y:S01]  /*0550*/  @!UP1 S2UR UR10, SR_CgaCtaId ;  /* 0x00000000000a99c3 */ /* 0x000e620000008800 */
[----:B------:R-:W-:Y:S01]  /*0560*/  VOTEU.ALL UP5, P1 ;  /* 0x00000000003f7886 */ /* 0x000fe200008a0000 */
[----:B0-----:R-:W-:-:S02]  /*0570*/  @!UP0 ULEA UR8, UR7, UR6, 0x18 ;  /* 0x0000000607088291 */ /* 0x001fc4000f8ec03f */
[----:B------:R-:W-:-:S04]  /*0580*/  @!UP1 UIADD3 UR6, -UR11, 0x100000, URZ ;  /* 0x001000000b069890 */ /* 0x000fc8000fffe13f */
[----:B------:R-:W-:Y:S02]  /*0590*/  @!UP1 USHF.L.U32 UR7, UR6, 0xb, URZ ;  /* 0x0000000b06079899 */ /* 0x000fe4000800063f */
[----:B------:R-:W-:Y:S01]  /*05a0*/  @!UP1 USHF.L.U32 UR6, UR6, 0x1, URZ ;  /* 0x0000000106069899 */ /* 0x000fe2000800063f */
[----:B------:R-:W-:Y:S01]  /*05b0*/  VOTEU.ALL UP0, P0 ;  /* 0x00000000003f7886 */ /* 0x000fe20000000000 */
[----:B-1----:R-:W-:Y:S01]  /*05c0*/  @!UP1 ULEA UR9, UR10, UR9, 0x18 ;  /* 0x000000090a099291 */ /* 0x002fe2000f8ec03f */
[----:B------:R-:W-:Y:S02]  /*05d0*/  VOTEU.ALL UP1, P0 ;  /* 0x00000000003f7886 */ /* 0x000fe40000020000 */
[----:B------:R-:W-:Y:S01]  /*05e0*/  ULDC.64 UR10, c[0x0][0x598] ;  /* 0x00016600000a7ab9 */ /* 0x000fe20000000a00 */
[----:B------:R-:W-:Y:S01]  /*05f0*/  ISETP.NE.AND P0, PT, R20, 0x3, PT ;  /* 0x000000031400780c */ /* 0x000fe20003f05270 */
[----:B------:R-:W0:Y:S02]  /*0600*/  FENCE.VIEW.ASYNC.S ;  /* 0x00000000000073c6 */ /* 0x000e240000000000 */
[----:B0-----:R0:W3:Y:S01]  /*0610*/  @!UP0 SYNCS.EXCH.64 URZ, [UR8+0xa0], UR4 ;  /* 0x0000a004083f85b2 */ /* 0x0010e20008000100 */
[----:B------:R-:W-:-:S02]  /*0620*/  ISETP.NE.U32.AND P1, PT, RZ, UR10, PT ;  /* 0x0000000aff007c0c */ /* 0x000fc4000bf25070 */
[----:B------:R-:W-:Y:S02]  /*0630*/  ISETP.EQ.OR P0, PT, R20, RZ, !P0 ;  /* 0x000000ff1400720c */ /* 0x000fe40004702670 */
[----:B------:R-:W-:Y:S02]  /*0640*/  ISETP.NE.AND.EX P1, PT, RZ, UR11, PT, P1 ;  /* 0x0000000bff007c0c */ /* 0x000fe4000bf25310 */
[----:B------:R-:W-:-:S04]  /*0650*/  ISETP.EQ.AND P0, PT, R5, RZ, P0 ;  /* 0x000000ff0500720c */ /* 0x000fc80000702270 */
[----:B------:R-:W-:-:S04]  /*0660*/  SEL R7, RZ, 0x1, !P0 ;  /* 0x00000001ff077807 */ /* 0x000fc80004000000 */
[----:B------:R-:W-:Y:S01]  /*0670*/  SEL R7, R7, 0x2, P2 ;  /* 0x0000000207077807 */ /* 0x000fe20001000000 */
[----:B------:R0:W3:Y:S01]  /*0680*/  @!UP1 SYNCS.EXCH.64 URZ, [UR8+0xa8], UR4 ;  /* 0x0000a804083f95b2 */ /* 0x0000e20008000100 */
[----:B------:R-:W-:Y:S01]  /*0690*/  NOP ;  /* 0x0000000000007918 */ /* 0x000fe20000000000 */
[----:B------:R0:W3:Y:S01]  /*06a0*/  @!UP2 SYNCS.EXCH.64 URZ, [UR9+0x80], UR6 ;  /* 0x00008006093fa5b2 */ /* 0x0000e20008000100 */
[----:B------:R0:W3:Y:S01]  /*06b0*/  @!UP3 SYNCS.EXCH.64 URZ, [UR9+0x88], UR6 ;  /* 0x00008806093fb5b2 */ /* 0x0000e20008000100 */
[----:B------:R0:W3:Y:S01]  /*06c0*/  @!UP4 SYNCS.EXCH.64 URZ, [UR9+0x90], UR6 ;  /* 0x00009006093fc5b2 */ /* 0x0000e20008000100 */
[----:B------:R0:W3:Y:S01]  /*06d0*/  @!UP5 SYNCS.EXCH.64 URZ, [UR9+0x98], UR6 ;  /* 0x00009806093fd5b2 */ /* 0x0000e20008000100 */
[----:B------:R-:W-:Y:S01]  /*06e0*/  NOP ;  /* 0x0000000000007918 */ /* 0x000fe20000000000 */
[----:B---34-:R-:W-:Y:S06]  /*06f0*/  BAR.SYNC.DEFER_BLOCKING 0x0 ;  /* 0x0000000000007b1d */ /* 0x018fec0000010000 */
[----:B0-----:R-:W-:Y:S05]  /*0700*/  @!P1 BRA `(.L_x_3) ;  /* 0x00000000001c9947 */ /* 0x001fea0003800000 */
[----:B------:R-:W0:Y:S02]  /*0710*/  LDC.64 R2, c[0x0][0x598] ;  /* 0x00016600ff027b82 */ /* 0x000e240000000a00 */
[----:B0-----:R-:W2:Y:S02]  /*0720*/  LDG.E.64 R2, desc[UR18][R2.64] ;  /* 0x0000001202027981 */ /* 0x001ea4000c1e1b00 */
[----:B--2---:R-:W-:-:S04]  /*0730*/  ISETP.NE.U32.AND P0, PT, R2, RZ, PT ;  /* 0x000000ff0200720c */ /* 0x004fc80003f05070 */
[----:B------:R-:W-:-:S13]  /*0740*/  ISETP.NE.AND.EX P0, PT, R3, RZ, PT, P0 ;  /* 0x000000ff0300720c */ /* 0x000fda0003f05300 */
[----:B------:R-:W-:Y:S05]  /*0750*/  @!P0 BRA `(.L_x_3) ;  /* 0x0000000000088947 */ /* 0x000fea0003800000 */
[----:B------:R2:W5:Y:S01]  /*0760*/  LD.E R10, desc[UR18][R2.64] ;  /* 0x00000012020a7980 */ /* 0x000562000c101900 */
[----:B------:R-:W-:Y:S05]  /*0770*/  BRA `(.L_x_4) ;  /* 0x0000000000207947 */ /* 0x000fea0003800000 */
.L_x_3:
[----:B------:R-:W-:Y:S02]  /*0780*/  ULDC.64 UR4, c[0x0][0x588] ;  /* 0x0001620000047ab9 */ /* 0x000fe40000000a00 */
[----:B------:R-:W-:-:S04]  /*0790*/  ISETP.NE.U32.AND P0, PT, RZ, UR4, PT ;  /* 0x00000004ff007c0c */ /* 0x000fc8000bf05070 */
[----:B------:R-:W-:-:S13]  /*07a0*/  ISETP.NE.AND.EX P0, PT, RZ, UR5, PT, P0 ;  /* 0x00000005ff007c0c */ /* 0x000fda000bf05300 */
[----:B------:R-:W-:Y:S05]  /*07b0*/  @!P0 BRA `(.L_x_5) ;  /* 0x00000000000c8947 */ /* 0x000fea0003800000 */
[----:B------:R-:W0:Y:S02]  /*07c0*/  LDC.64 R2, c[0x0][0x588] ;  /* 0x00016200ff027b82 */ /* 0x000e240000000a00 */
[----:B0-----:R1:W5:Y:S01]  /*07d0*/  LDG.E R10, desc[UR18][R2.64] ;  /* 0x00000012020a7981 */ /* 0x001362000c1e1900 */
[----:B------:R-:W-:Y:S05]  /*07e0*/  BRA `(.L_x_4) ;  /* 0x0000000000047947 */ /* 0x000fea0003800000 */
.L_x_5:
[----:B------:R-:W0:Y:S02]  /*07f0*/  LDC R10, c[0x0][0x580] ;  /* 0x00016000ff0a7b82 */ /* 0x000e240000000800 */
.L_x_4:
[----:B------:R-:W-:Y:S02]  /*0800*/  ULDC.64 UR4, c[0x0][0x5a0] ;  /* 0x0001680000047ab9 */ /* 0x000fe40000000a00 */
[----:B------:R-:W-:-:S04]  /*0810*/  ISETP.NE.U32.AND P0, PT, RZ, UR4, PT ;  /* 0x00000004ff007c0c */ /* 0x000fc8000bf05070 */
[----:B------:R-:W-:-:S13]  /*0820*/  ISETP.NE.AND.EX P0, PT, RZ, UR5, PT, P0 ;  /* 0x00000005ff007c0c */ /* 0x000fda000bf05300 */
[----:B------:R-:W-:Y:S05]  /*0830*/  @!P0 BRA `(.L_x_6) ;  /* 0x00000000001c8947 */ /* 0x000fea0003800000 */
[----:B-12---:R-:W1:Y:S02]  /*0840*/  LDC.64 R2, c[0x0][0x5a0] ;  /* 0x00016800ff027b82 */ /* 0x006e640000000a00 */
[----:B-1----:R-:W2:Y:S02]  /*0850*/  LDG.E.64 R2, desc[UR18][R2.64] ;  /* 0x0000001202027981 */ /* 0x002ea4000c1e1b00 */
[----:B--2---:R-:W-:-:S04]  /*0860*/  ISETP.NE.U32.AND P0, PT, R2, RZ, PT ;  /* 0x000000ff0200720c */ /* 0x004fc80003f05070 */
[----:B------:R-:W-:-:S13]  /*0870*/  ISETP.NE.AND.EX P0, PT, R3, RZ, PT, P0 ;  /* 0x000000ff0300720c */ /* 0x000fda0003f05300 */
[----:B------:R-:W-:Y:S05]  /*0880*/  @!P0 BRA `(.L_x_6) ;  /* 0x0000000000088947 */ /* 0x000fea0003800000 */
[----:B------:R1:W5:Y:S01]  /*0890*/  LD.E R12, desc[UR18][R2.64] ;  /* 0x00000012020c7980 */ /* 0x000362000c101900 */
[----:B------:R-:W-:Y:S05]  /*08a0*/  BRA `(.L_x_7) ;  /* 0x0000000000207947 */ /* 0x000fea0003800000 */
.L_x_6:
[----:B------:R-:W-:Y:S02]  /*08b0*/  ULDC.64 UR4, c[0x0][0x590] ;  /* 0x0001640000047ab9 */ /* 0x000fe40000000a00 */
[----:B------:R-:W-:-:S04]  /*08c0*/  ISETP.NE.U32.AND P0, PT, RZ, UR4, PT ;  /* 0x00000004ff007c0c */ /* 0x000fc8000bf05070 */
[----:B------:R-:W-:-:S13]  /*08d0*/  ISETP.NE.AND.EX P0, PT, RZ, UR5, PT, P0 ;  /* 0x00000005ff007c0c */ /* 0x000fda000bf05300 */
[----:B------:R-:W-:Y:S05]  /*08e0*/  @!P0 BRA `(.L_x_8) ;  /* 0x00000000000c8947 */ /* 0x000fea0003800000 */
[----:B-12---:R-:W1:Y:S02]  /*08f0*/  LDC.64 R2, c[0x0][0x590] ;  /* 0x00016400ff027b82 */ /* 0x006e640000000a00 */
[----:B-1----:R4:W5:Y:S01]  /*0900*/  LDG.E R12, desc[UR18][R2.64] ;  /* 0x00000012020c7981 */ /* 0x002962000c1e1900 */
[----:B------:R-:W-:Y:S05]  /*0910*/  BRA `(.L_x_7) ;  /* 0x0000000000047947 */ /* 0x000fea0003800000 */
.L_x_8:
[----:B------:R-:W3:Y:S02]  /*0920*/  LDC R12, c[0x0][0x584] ;  /* 0x00016100ff0c7b82 */ /* 0x000ee40000000800 */
.L_x_7:
[----:B------:R-:W0:Y:S01]  /*0930*/  LDC R0, c[0x0][0x65c] ;  /* 0x00019700ff007b82 */ /* 0x000e220000000800 */
[----:B------:R-:W1:Y:S01]  /*0940*/  S2R R21, SR_CTAID.Y ;  /* 0x0000000000157919 */ /* 0x000e620000002600 */
[----:B------:R-:W-:Y:S01]  /*0950*/  ULDC UR8, c[0x0][0x28c] ;  /* 0x0000a30000087ab9 */ /* 0x000fe20000000800 */
[----:B------:R-:W-:Y:S01]  /*0960*/  ISETP.NE.AND P0, PT, R5, 0x2, PT ;  /* 0x000000020500780c */ /* 0x000fe20003f05270 */
[----:B------:R-:W-:Y:S01]  /*0970*/  UIADD3 UR8, UR8, 0x3f, URZ ;  /* 0x0000003f08087890 */ /* 0x000fe2000fffe03f */
[----:B------:R-:W3:Y:S01]  /*0980*/  S2R R14, SR_CTAID.X ;  /* 0x00000000000e7919 */ /* 0x000ee20000002500 */
[----:B------:R-:W-:Y:S01]  /*0990*/  UMOV UR5, URZ ;  /* 0x0000003f00057c82 */ /* 0x000fe20008000000 */
[----:B------:R-:W-:Y:S01]  /*09a0*/  UMOV UR4, URZ ;  /* 0x0000003f00047c82 */ /* 0x000fe20008000000 */
[----:B------:R-:W-:-:S04]  /*09b0*/  USHF.R.S32.HI UR9, URZ, 0x1f, UR8 ;  /* 0x0000001f3f097899 */ /* 0x000fc80008011408 */
[----:B------:R-:W-:-:S04]  /*09c0*/  ULEA.HI UR9, UR9, UR8, URZ, 0x6 ;  /* 0x0000000809097291 */ /* 0x000fc8000f8f303f */
[----:B------:R-:W-:Y:S01]  /*09d0*/  USHF.R.S32.HI UR13, URZ, 0x6, UR9 ;  /* 0x000000063f0d7899 */ /* 0x000fe20008011409 */
[----:B0-----:R-:W-:-:S13]  /*09e0*/  ISETP.NE.AND P2, PT, R0, 0x1, PT ;  /* 0x000000010000780c */ /* 0x001fda0003f45270 */
[----:B------:R-:W3:Y:S01]  /*09f0*/  @P2 LDC R15, c[0x0][0x10] ;  /* 0x00000400ff0f2b82 */ /* 0x000ee20000000800 */
[----:B-12-4-:R-:W-:Y:S02]  /*0a00*/  @P2 IMAD.MOV.U32 R2, RZ, RZ, R21 ;  /* 0x000000ffff022224 */ /* 0x016fe400078e0015 */
[----:B------:R-:W-:Y:S02]  /*0a10*/  @P2 IMAD.MOV.U32 R3, RZ, RZ, RZ ;  /* 0x000000ffff032224 */ /* 0x000fe400078e00ff */
[----:B------:R-:W-:-:S03]  /*0a20*/  @P2 IMAD.MOV.U32 R5, RZ, RZ, RZ ;  /* 0x000000ffff052224 */ /* 0x000fc600078e00ff */
[----:B------:R-:W0:Y:S01]  /*0a30*/  @!P2 LDC R9, c[0x0][0xc] ;  /* 0x00000300ff09ab82 */ /* 0x000e220000000800 */
[----:B------:R-:W-:Y:S01]  /*0a40*/  ULDC UR6, c[0x0][0xc] ;  /* 0x0000030000067ab9 */ /* 0x000fe20000000800 */
[----:B------:R-:W-:Y:S02]  /*0a50*/  ULDC UR7, c[0x0][0x10] ;  /* 0x0000040000077ab9 */ /* 0x000fe40000000800 */
[----:B------:R-:W-:-:S04]  /*0a60*/  UIMAD.WIDE.U32 UR6, UR6, UR7, URZ ;  /* 0x00000007060672a5 */ /* 0x000fc8000f8e003f */
[----:B------:R-:W1:Y:S01]  /*0a70*/  LDC R8, c[0x0][0x14] ;  /* 0x00000500ff087b82 */ /* 0x000e620000000800 */
[----:B---3--:R-:W-:-:S04]  /*0a80*/  @P2 IMAD.WIDE.U32 R2, R14, R15, R2 ;  /* 0x0000000f0e022225 */ /* 0x008fc800078e0002 */
[----:B------:R-:W-:Y:S02]  /*0a90*/  IMAD.MOV.U32 R15, RZ, RZ, RZ ;  /* 0x000000ffff0f7224 */ /* 0x000fe400078e00ff */
[----:B------:R-:W-:Y:S02]  /*0aa0*/  @P2 IMAD.IADD R3, R3, 0x1, R5 ;  /* 0x0000000103032824 */ /* 0x000fe400078e0205 */
[----:B0-----:R-:W-:-:S04]  /*0ab0*/  @!P2 IMAD.WIDE.U32 R4, R9, R21, R14 ;  /* 0x000000150904a225 */ /* 0x001fc800078e000e */
[----:B------:R-:W-:Y:S02]  /*0ac0*/  @!P2 IMAD.MOV.U32 R2, RZ, RZ, R4 ;  /* 0x000000ffff02a224 */ /* 0x000fe400078e0004 */
[----:B------:R-:W-:Y:S02]  /*0ad0*/  @!P2 IMAD.MOV.U32 R3, RZ, RZ, R5 ;  /* 0x000000ffff03a224 */ /* 0x000fe400078e0005 */
[C---:B-1----:R-:W-:Y:S02]  /*0ae0*/  IMAD R17, R8.reuse, UR7, RZ ;  /* 0x0000000708117c24 */ /* 0x042fe4000f8e02ff */
[----:B------:R-:W-:Y:S01]  /*0af0*/  IMAD.WIDE.U32 R8, R8, UR6, RZ ;  /* 0x0000000608087c25 */ /* 0x000fe2000f8e00ff */
[----:B------:R-:W-:-:S03]  /*0b00*/  ULDC.64 UR6, c[0x0][0x650] ;  /* 0x0001940000067ab9 */ /* 0x000fc60000000a00 */
[----:B------:R-:W-:Y:S01]  /*0b10*/  IMAD.IADD R0, R9, 0x1, R17 ;  /* 0x0000000109007824 */ /* 0x000fe200078e0211 */
[----:B------:R-:W-:Y:S06]  /*0b20*/  @P0 BRA `(.L_x_9) ;  /* 0x0000000000280947 */ /* 0x000fec0003800000 */
[----:B------:R-:W-:Y:S01]  /*0b30*/  UIMAD.WIDE.U32 UR4, UR13, 0x24924925, URZ ;  /* 0x249249250d0478a5 */ /* 0x000fe2000f8e003f */
[----:B------:R-:W-:Y:S01]  /*0b40*/  IADD3 R2, P0, R2, R8, RZ ;  /* 0x0000000802027210 */ /* 0x000fe20007f1e0ff */
[----:B------:R-:W-:Y:S02]  /*0b50*/  UISETP.GE.U32.AND UP0, UPT, UR13, 0x7, UPT ;  /* 0x000000070d00788c */ /* 0x000fe4000bf06070 */
[----:B------:R-:W-:Y:S02]  /*0b60*/  UIADD3 UR4, -UR5, UR13, URZ ;  /* 0x0000000d05047290 */ /* 0x000fe4000fffe13f */
[----:B------:R-:W-:Y:S02]  /*0b70*/  IMAD.X R3, R0, 0x1, R3, P0 ;  /* 0x0000000100037824 */ /* 0x000fe400000e0603 */
[----:B------:R-:W-:-:S04]  /*0b80*/  ULEA.HI UR4, UR4, UR5, URZ, 0x1f ;  /* 0x0000000504047291 */ /* 0x000fc8000f8ff83f */
[----:B------:R-:W-:-:S03]  /*0b90*/  USHF.R.U32.HI UR5, URZ, 0x2, UR4 ;  /* 0x000000023f057899 */ /* 0x000fc60008011604 */
[----:B------:R-:W-:Y:S01]  /*0ba0*/  UMOV UR4, URZ ;  /* 0x0000003f00047c82 */ /* 0x000fe20008000000 */
[----:B------:R-:W-:Y:S02]  /*0bb0*/  @UP0 ULOP3.LUT UR4, UR5, 0x1, URZ, 0xc0, !UPT ;  /* 0x0000000105040892 */ /* 0x000fe4000f8ec03f */
[----:B------:R-:W-:-:S12]  /*0bc0*/  UIMAD UR5, UR5, -0x7, UR13 ;  /* 0xfffffff9050578a4 */ /* 0x000fd8000f8e020d */
.L_x_9:
[----:B------:R-:W-:Y:S01]  /*0bd0*/  ISETP.GE.U32.AND P0, PT, R2, UR6, PT ;  /* 0x0000000602007c0c */ /* 0x000fe2000bf06070 */
[----:B------:R-:W-:Y:S01]  /*0be0*/  IMAD.MOV.U32 R6, RZ, RZ, -0x1 ;  /* 0xffffffffff067424 */ /* 0x000fe200078e00ff */
[----:B------:R-:W-:Y:S01]  /*0bf0*/  PRMT R16, RZ, 0x7610, R16 ;  /* 0x00007610ff107816 */ /* 0x000fe20000000010 */
[----:B------:R-:W-:Y:S01]  /*0c00*/  IMAD.MOV.U32 R5, RZ, RZ, -0x1 ;  /* 0xffffffffff057424 */ /* 0x000fe200078e00ff */
[----:B------:R-:W-:Y:S01]  /*0c10*/  ISETP.GE.U32.AND.EX P0, PT, R3, UR7, PT, P0 ;  /* 0x0000000703007c0c */ /* 0x000fe2000bf06100 */
[----:B------:R-:W-:-:S12]  /*0c20*/  IMAD.MOV.U32 R4, RZ, RZ, -0x1 ;  /* 0xffffffffff047424 */ /* 0x000fd800078e00ff */
[----:B------:R-:W-:Y:S05]  /*0c30*/  @P0 BRA `(.L_x_10) ;  /* 0x00000004005c0947 */ /* 0x000fea0003800000 */
[----:B------:R-:W0:Y:S01]  /*0c40*/  LDC.64 R24, c[0x0][0x628] ;  /* 0x00018a00ff187b82 */ /* 0x000e220000000a00 */
[----:B------:R-:W-:Y:S02]  /*0c50*/  IMAD.MOV.U32 R4, RZ, RZ, R2 ;  /* 0x000000ffff047224 */ /* 0x000fe400078e0002 */
[----:B------:R-:W-:-:S05]  /*0c60*/  IMAD.MOV.U32 R5, RZ, RZ, R3 ;  /* 0x000000ffff057224 */ /* 0x000fca00078e0003 */
[----:B------:R-:W1:Y:S08]  /*0c70*/  LDC R6, c[0x0][0x630] ;  /* 0x00018c00ff067b82 */ /* 0x000e700000000800 */
[----:B------:R-:W2:Y:S01]  /*0c80*/  LDC.64 R26, c[0x0][0x620] ;  /* 0x00018800ff1a7b82 */ /* 0x000ea20000000a00 */
[----:B0-----:R-:W-:-:S04]  /*0c90*/  ISETP.NE.U32.AND P0, PT, R24, RZ, PT ;  /* 0x000000ff1800720c */ /* 0x001fc80003f05070 */
[----:B------:R-:W-:-:S13]  /*0ca0*/  ISETP.NE.AND.EX P0, PT, R25, RZ, PT, P0 ;  /* 0x000000ff1900720c */ /* 0x000fda0003f05300 */
[----:B-12---:R-:W-:Y:S05]  /*0cb0*/  @!P0 BRA `(.L_x_11) ;  /* 0x0000000000288947 */ /* 0x006fea0003800000 */
[----:B------:R-:W0:Y:S02]  /*0cc0*/  LDC R19, c[0x0][0x634] ;  /* 0x00018d00ff137b82 */ /* 0x000e240000000800 */
[----:B0-----:R-:W-:-:S05]  /*0cd0*/  IADD3 R19, P0, R2, R19, RZ ;  /* 0x0000001302137210 */ /* 0x001fca0007f1e0ff */
[----:B------:R-:W-:-:S04]  /*0ce0*/  IMAD.X R23, RZ, RZ, R3, P0 ;  /* 0x000000ffff177224 */ /* 0x000fc800000e0603 */
[----:B------:R-:W-:-:S04]  /*0cf0*/  IMAD.WIDE.U32 R4, R23, R24, RZ ;  /* 0x0000001817047225 */ /* 0x000fc800078e00ff */
[----:B------:R-:W-:-:S04]  /*0d00*/  IMAD.WIDE.U32 R16, P0, R19, R25, R4 ;  /* 0x0000001913107225 */ /* 0x000fc80007800004 */
[----:B------:R-:W-:-:S04]  /*0d10*/  IMAD.WIDE.U32 R4, R19, R24, RZ ;  /* 0x0000001813047225 */ /* 0x000fc800078e00ff */
[----:B------:R-:W-:Y:S01]  /*0d20*/  IMAD.X R19, RZ, RZ, RZ, P0 ;  /* 0x000000ffff137224 */ /* 0x000fe200000e06ff */
[----:B------:R-:W-:Y:S01]  /*0d30*/  IADD3 RZ, P0, R5, R16, RZ ;  /* 0x0000001005ff7210 */ /* 0x000fe20007f1e0ff */
[----:B------:R-:W-:-:S04]  /*0d40*/  IMAD.MOV.U32 R18, RZ, RZ, R17 ;  /* 0x000000ffff127224 */ /* 0x000fc800078e0011 */
[----:B------:R-:W-:-:S08]  /*0d50*/  IMAD.WIDE.U32.X R4, R23, R25, R18, P0 ;  /* 0x0000001917047225 */ /* 0x000fd000000e0412 */
.L_x_11:
[--C-:B------:R-:W-:Y:S01]  /*0d60*/  SHF.R.U64 R32, R4, R6, R5.reuse ;  /* 0x0000000604207219 */ /* 0x100fe20000001205 */
[----:B------:R-:W0:Y:S01]  /*0d70*/  LDC.64 R28, c[0x0][0x640] ;  /* 0x00019000ff1c7b82 */ /* 0x000e220000000a00 */
[----:B------:R-:W-:Y:S01]  /*0d80*/  I2FP.F32.U32 R4, R14 ;  /* 0x0000000e00047245 */ /* 0x000fe20000201000 */
[----:B------:R-:W-:Y:S01]  /*0d90*/  ULDC UR6, c[0x0][0x150] ;  /* 0x0000540000067ab9 */ /* 0x000fe20000000800 */
[----:B------:R-:W-:Y:S02]  /*0da0*/  SHF.R.U32.HI R5, RZ, R6, R5 ;  /* 0x00000006ff057219 */ /* 0x000fe40000011605 */
[----:B------:R-:W-:Y:S01]  /*0db0*/  IADD3 R17, P0, RZ, -R32, RZ ;  /* 0x80000020ff117210 */ /* 0x000fe20007f1e0ff */
[----:B------:R-:W-:Y:S01]  /*0dc0*/  FMUL R6, R4, UR6 ;  /* 0x0000000604067c20 */ /* 0x000fe20008400000 */
[----:B------:R-:W-:Y:S01]  /*0dd0*/  ULDC UR6, c[0x0][0x154] ;  /* 0x0000550000067ab9 */ /* 0x000fe20000000800 */
[----:B------:R-:W1:Y:S02]  /*0de0*/  LDC R18, c[0x0][0x618] ;  /* 0x00018600ff127b82 */ /* 0x000e640000000800 */
[----:B------:R-:W-:-:S02]  /*0df0*/  IMAD.X R19, RZ, RZ, ~R5, P0 ;  /* 0x000000ffff137224 */ /* 0x000fc400000e0e05 */
[----:B------:R-:W2:Y:S01]  /*0e00*/  F2I.U32.TRUNC.NTZ R6, R6 ;  /* 0x0000000600067305 */ /* 0x000ea2000020f000 */
[----:B------:R-:W-:-:S03]  /*0e10*/  IMAD.WIDE.U32 R4, R17, R26, R2 ;  /* 0x0000001a11047225 */ /* 0x000fc600078e0002 */
[----:B------:R-:W3:Y:S01]  /*0e20*/  LDC R15, c[0x0][0x144] ;  /* 0x00005100ff0f7b82 */ /* 0x000ee20000000800 */
[----:B------:R-:W-:-:S04]  /*0e30*/  IMAD R16, R19, R26, RZ ;  /* 0x0000001a13107224 */ /* 0x000fc800078e02ff */
[----:B------:R-:W-:-:S03]  /*0e40*/  IMAD R17, R17, R27, R16 ;  /* 0x0000001b11117224 */ /* 0x000fc600078e0210 */
[----:B------:R-:W4:Y:S01]  /*0e50*/  LDC R22, c[0x0][0x608] ;  /* 0x00018200ff167b82 */ /* 0x000f220000000800 */
[----:B------:R-:W-:Y:S01]  /*0e60*/  IMAD.IADD R17, R5, 0x1, R17 ;  /* 0x0000000105117824 */ /* 0x000fe200078e0211 */
[----:B0-----:R-:W-:Y:S01]  /*0e70*/  ISETP.NE.U32.AND P0, PT, R28, RZ, PT ;  /* 0x000000ff1c00720c */ /* 0x001fe20003f05070 */
[----:B--2---:R-:W-:-:S03]  /*0e80*/  IMAD.MOV R5, RZ, RZ, -R6 ;  /* 0x000000ffff057224 */ /* 0x004fc600078e0a06 */
[----:B------:R-:W-:Y:S02]  /*0e90*/  ISETP.NE.AND.EX P0, PT, R29, RZ, PT, P0 ;  /* 0x000000ff1d00720c */ /* 0x000fe40003f05300 */
[----:B------:R-:W0:Y:S01]  /*0ea0*/  LDC R19, c[0x0][0x658] ;  /* 0x00019600ff137b82 */ /* 0x000e220000000800 */
[-CC-:B-1----:R-:W-:Y:S02]  /*0eb0*/  SHF.R.U64 R26, R4, R18.reuse, R17.reuse ;  /* 0x00000012041a7219 */ /* 0x182fe40000001211 */
[----:B------:R-:W-:Y:S02]  /*0ec0*/  I2FP.F32.U32 R4, R21 ;  /* 0x0000001500047245 */ /* 0x000fe40000201000 */
[----:B------:R-:W-:Y:S01]  /*0ed0*/  SHF.R.U32.HI R17, RZ, R18, R17 ;  /* 0x00000012ff117219 */ /* 0x000fe20000011611 */
[----:B------:R-:W-:Y:S02]  /*0ee0*/  IMAD.MOV.U32 R18, RZ, RZ, 0x1 ;  /* 0x00000001ff127424 */ /* 0x000fe400078e00ff */
[----:B------:R-:W1:Y:S01]  /*0ef0*/  LDC R24, c[0x0][0x148] ;  /* 0x00005200ff187b82 */ /* 0x000e620000000800 */
[----:B---3--:R-:W-:-:S02]  /*0f00*/  IMAD R6, R15, R5, R14 ;  /* 0x000000050f067224 */ /* 0x008fc400078e020e */
[----:B------:R-:W-:Y:S01]  /*0f10*/  FMUL R5, R4, UR6 ;  /* 0x0000000604057c20 */ /* 0x000fe20008400000 */
[----:B------:R-:W-:-:S04]  /*0f20*/  IMAD.MOV.U32 R4, RZ, RZ, -0x1 ;  /* 0xffffffffff047424 */ /* 0x000fc800078e00ff */
[----:B------:R-:W2:Y:S01]  /*0f30*/  LDC R25, c[0x0][0x600] ;  /* 0x00018000ff197b82 */ /* 0x000ea20000000800 */
[-CC-:B----4-:R-:W-:Y:S02]  /*0f40*/  SHF.R.U64 R34, R26, R22.reuse, R17.reuse ;  /* 0x000000161a227219 */ /* 0x190fe40000001211 */
[----:B------:R-:W-:Y:S02]  /*0f50*/  SHF.R.U32.HI R14, RZ, R22, R17 ;  /* 0x00000016ff0e7219 */ /* 0x000fe40000011611 */
[----:B------:R3:W4:Y:S03]  /*0f60*/  F2I.U32.TRUNC.NTZ R22, R5 ;  /* 0x0000000500167305 */ /* 0x000726000020f000 */
[----:B------:R-:W1:Y:S01]  /*0f70*/  LDC R27, c[0x0][0x648] ;  /* 0x00019200ff1b7b82 */ /* 0x000e620000000800 */
[-C--:B0-----:R-:W-:Y:S02]  /*0f80*/  SHF.R.U64 R36, R34, R19.reuse, R14 ;  /* 0x0000001322247219 */ /* 0x081fe4000000120e */
[----:B------:R-:W-:-:S02]  /*0f90*/  SHF.L.U32 R4, R4, R19, RZ ;  /* 0x0000001304047219 */ /* 0x000fc400000006ff */
[-C--:B------:R-:W-:Y:S02]  /*0fa0*/  SHF.R.U32.HI R14, RZ, R19.reuse, R14 ;  /* 0x00000013ff0e7219 */ /* 0x080fe4000001160e */
[----:B------:R-:W-:Y:S01]  /*0fb0*/  SHF.L.U32 R18, R18, R19, RZ ;  /* 0x0000001312127219 */ /* 0x000fe200000006ff */
[----:B------:R-:W0:Y:S01]  /*0fc0*/  LDC R31, c[0x0][0x638] ;  /* 0x00018e00ff1f7b82 */ /* 0x000e220000000800 */
[----:B------:R-:W-:Y:S01]  /*0fd0*/  LOP3.LUT R19, RZ, R4, RZ, 0x33, !PT ;  /* 0x00000004ff137212 */ /* 0x000fe200078e33ff */
[----:B------:R-:W-:Y:S02]  /*0fe0*/  IMAD.MOV.U32 R4, RZ, RZ, R36 ;  /* 0x000000ffff047224 */ /* 0x000fe400078e0024 */
[----:B---3--:R-:W-:-:S04]  /*0ff0*/  IMAD.MOV.U32 R5, RZ, RZ, R14 ;  /* 0x000000ffff057224 */ /* 0x008fc800078e000e */
[----:B------:R-:W3:Y:S01]  /*1000*/  LDC R30, c[0x0][0x610] ;  /* 0x00018400ff1e7b82 */ /* 0x000ee20000000800 */
[----:B----4-:R-:W-:Y:S05]  /*1010*/  @!P0 BRA `(.L_x_12) ;  /* 0x0000000000288947 */ /* 0x010fea0003800000 */
[----:B------:R-:W4:Y:S02]  /*1020*/  LDC R17, c[0x0][0x64c] ;  /* 0x00019300ff117b82 */ /* 0x000f240000000800 */
[----:B----4-:R-:W-:-:S05]  /*1030*/  IADD3 R17, P0, R36, R17, RZ ;  /* 0x0000001124117210 */ /* 0x010fca0007f1e0ff */
        /* <DEDUP_REMOVED lines=8> */
.L_x_12:
[----:B-1----:R-:W-:Y:S01]  /*10c0*/  SHF.R.U64 R4, R4, R27, R5 ;  /* 0x0000001b04047219 */ /* 0x002fe20000001205 */
[----:B--2---:R-:W-:Y:S01]  /*10d0*/  VIADD R5, R25, 0xffffffff ;  /* 0xffffffff19057836 */ /* 0x004fe20000000000 */
[----:B------:R-:W-:Y:S01]  /*10e0*/  LOP3.LUT R19, R34, R19, RZ, 0xc0, !PT ;  /* 0x0000001322137212 */ /* 0x000fe200078ec0ff */
[----:B------:R-:W-:Y:S02]  /*10f0*/  IMAD.MOV R22, RZ, RZ, -R22 ;  /* 0x000000ffff167224 */ /* 0x000fe400078e0a16 */
[----:B------:R-:W-:Y:S01]  /*1100*/  IMAD.MOV R14, RZ, RZ, -R4 ;  /* 0x000000ffff0e7224 */ /* 0x000fe200078e0a04 */
[----:B------:R-:W-:Y:S01]  /*1110*/  LOP3.LUT R5, R26, R5, RZ, 0xc0, !PT ;  /* 0x000000051a057212 */ /* 0x000fe200078ec0ff */
[----:B------:R-:W-:Y:S02]  /*1120*/  IMAD R19, R18, R4, R19 ;  /* 0x0000000412137224 */ /* 0x000fe400078e0213 */
[----:B------:R-:W-:Y:S02]  /*1130*/  @P2 IMAD R6, R24, R22, R21 ;  /* 0x0000001618062224 */ /* 0x000fe400078e0215 */
[----:B0-----:R-:W-:-:S02]  /*1140*/  IMAD R4, R14, R31, R36 ;  /* 0x0000001f0e047224 */ /* 0x001fc400078e0224 */
[----:B---3--:R-:W-:Y:S02]  /*1150*/  IMAD R6, R19, R30, R6 ;  /* 0x0000001e13067224 */ /* 0x008fe400078e0206 */
[----:B------:R-:W-:Y:S02]  /*1160*/  IMAD R15, R4, R25, R5 ;  /* 0x00000019040f7224 */ /* 0x000fe400078e0205 */
[----:B------:R-:W-:Y:S02]  /*1170*/  IMAD.MOV.U32 R16, RZ, RZ, 0x1 ;  /* 0x00000001ff107424 */ /* 0x000fe400078e00ff */
[----:B------:R-:W-:Y:S01]  /*1180*/  IMAD.MOV.U32 R4, RZ, RZ, R32 ;  /* 0x000000ffff047224 */ /* 0x000fe200078e0020 */
[----:B------:R-:W-:Y:S02]  /*1190*/  SEL R5, R15, R6, !P2 ;  /* 0x000000060f057207 */ /* 0x000fe40005000000 */
[----:B------:R-:W-:-:S07]  /*11a0*/  SEL R6, R6, R15, !P2 ;  /* 0x0000000f06067207 */ /* 0x000fce0005000000 */
.L_x_10:
[----:B------:R-:W-:Y:S05]  /*11b0*/  @!P3 BRA `(.L_x_13) ;  /* 0x0000006c0068b947 */ /* 0x000fea0003800000 */
[----:B------:R-:W-:-:S13]  /*11c0*/  ISETP.GT.U32.AND P0, PT, R33, 0x1, PT ;  /* 0x000000012100780c */ /* 0x000fda0003f04070 */
[----:B------:R-:W-:Y:S05]  /*11d0*/  @P0 EXIT ;  /* 0x000000000000094d */ /* 0x000fea0003800000 */
.L_x_14:
[----:B------:R-:W-:-:S08]  /*11e0*/  NOP ;  /* 0x0000000000007918 */ /* 0x000fd00000000000 */
[----:B------:R-:W0:Y:S02]  /*11f0*/  USETMAXREG.TRY_ALLOC.CTAPOOL UP0, 0xe8 ;  /* 0x000000e8000079c8 */ /* 0x000e240008000600 */
[----:B0-----:R-:W-:-:S13]  /*1200*/  PLOP3.LUT P0, PT, PT, PT, UP0, 0x80, 0x0 ;  /* 0x000000000000781c */ /* 0x001fda0003f0f008 */
[----:B------:R-:W-:Y:S05]  /*1210*/  @!P0 BRA `(.L_x_14) ;  /* 0xfffffffc00f08947 */ /* 0x000fea000383ffff */
[----:B------:R-:W-:-:S13]  /*1220*/  LOP3.LUT P0, RZ, R16, 0xff, RZ, 0xc0, !PT ;  /* 0x000000ff10ff7812 */ /* 0x000fda000780c0ff */
[----:B------:R-:W-:Y:S05]  /*1230*/  @!P0 EXIT ;  /* 0x000000000000894d */ /* 0x000fea0003800000 */
[----:B------:R-:W0:Y:S01]  /*1240*/  S2UR UR6, SR_CgaCtaId ;  /* 0x00000000000679c3 */ /* 0x000e220000008800 */
[----:B------:R-:W-:Y:S01]  /*1250*/  SHF.R.S32.HI R14, RZ, 0x1f, R11 ;  /* 0x0000001fff0e7819 */ /* 0x000fe2000001140b */
[----:B------:R-:W-:Y:S01]  /*1260*/  UIADD3 UR7, UR15, -0x1, URZ ;  /* 0xffffffff0f077890 */ /* 0x000fe2000fffe03f */
[----:B------:R-:W-:Y:S01]  /*1270*/  LOP3.LUT R146, R7, 0x1, RZ, 0xfc, !PT ;  /* 0x0000000107927812 */ /* 0x000fe200078efcff */
[----:B------:R-:W-:Y:S01]  /*1280*/  UMOV UR12, 0x400 ;  /* 0x00000400000c7882 */ /* 0x000fe20000000000 */
[CC--:B------:R-:W-:Y:S01]  /*1290*/  LEA.HI R13, R14.reuse, R11.reuse, RZ, 0x2 ;  /* 0x0000000b0e0d7211 */ /* 0x0c0fe200078f10ff */
[----:B------:R-:W-:Y:S01]  /*12a0*/  UISETP.LT.AND UP0, UPT, UR13, 0x1, UPT ;  /* 0x000000010d00788c */ /* 0x000fe2000bf01270 */
[----:B------:R-:W-:Y:S01]  /*12b0*/  LEA.HI R17, R14, R11, RZ, 0x5 ;  /* 0x0000000b0e117211 */ /* 0x000fe200078f28ff */
[----:B------:R-:W-:Y:S01]  /*12c0*/  USHF.L.U32 UR21, UR13, 0x1, URZ ;  /* 0x000000010d157899 */ /* 0x000fe2000800063f */
[--C-:B------:R-:W-:Y:S01]  /*12d0*/  SHF.R.S32.HI R15, RZ, 0x2, R13.reuse ;  /* 0x00000002ff0f7819 */ /* 0x100fe2000001140d */
[----:B------:R-:W-:Y:S01]  /*12e0*/  USEL UR14, UR13, 0x1, UP0 ;  /* 0x000000010d0e7887 */ /* 0x000fe20008000000 */
[----:B------:R-:W-:Y:S01]  /*12f0*/  SHF.R.S32.HI R16, RZ, 0x1f, R13 ;  /* 0x0000001fff107819 */ /* 0x000fe2000001140d */
[----:B------:R-:W-:Y:S01]  /*1300*/  UISETP.NE.AND UP0, UPT, UR7, URZ, UPT ;  /* 0x0000003f0700728c */ /* 0x000fe2000bf05270 */
[----:B------:R-:W-:Y:S01]  /*1310*/  SHF.R.S32.HI R17, RZ, 0x5, R17 ;  /* 0x00000005ff117819 */ /* 0x000fe20000011411 */
[----:B------:R-:W-:Y:S01]  /*1320*/  UIADD3 UR14, -UR14, UR13, URZ ;  /* 0x0000000d0e0e7290 */ /* 0x000fe2000fffe13f */
[----:B------:R-:W-:-:S04]  /*1330*/  LEA.HI R16, R16, R15, RZ, 0x3 ;  /* 0x0000000f10107211 */ /* 0x000fc800078f18ff */
[----:B------:R-:W-:Y:S01]  /*1340*/  LOP3.LUT R16, R16, 0xfffffff8, RZ, 0xc0, !PT ;  /* 0xfffffff810107812 */ /* 0x000fe200078ec0ff */
[----:B0-----:R-:W-:-:S04]  /*1350*/  ULEA UR12, UR6, UR12, 0x18 ;  /* 0x0000000c060c7291 */ /* 0x001fc8000f8ec03f */
[----:B------:R-:W-:Y:S01]  /*1360*/  IMAD.IADD R14, R15, 0x1, -R16 ;  /* 0x000000010f0e7824 */ /* 0x000fe200078e0a10 */
[----:B------:R-:W-:Y:S01]  /*1370*/  USHF.L.U32 UR6, UR7, 0x3, URZ ;  /* 0x0000000307067899 */ /* 0x000fe2000800063f */
[----:B------:R-:W-:Y:S01]  /*1380*/  LOP3.LUT R16, R13, 0xfffffffc, RZ, 0xc0, !PT ;  /* 0xfffffffc0d107812 */ /* 0x000fe200078ec0ff */
[----:B------:R-:W-:Y:S01]  /*1390*/  USEL UR7, URZ, 0x1, UP0 ;  /* 0x000000013f077887 */ /* 0x000fe20008000000 */
[--C-:B------:R-:W-:Y:S01]  /*13a0*/  IMAD R13, R17, -0x10, -R14.reuse ;  /* 0xfffffff0110d7824 */ /* 0x100fe200078e0a0e */
[----:B------:R-:W-:Y:S01]  /*13b0*/  ULOP3.LUT UR6, UR6, 0x8, URZ, 0xc0, !UPT ;  /* 0x0000000806067892 */ /* 0x000fe2000f8ec03f */
[----:B------:R-:W-:Y:S01]  /*13c0*/  SHF.R.S32.HI R15, RZ, 0x1f, R14 ;  /* 0x0000001fff0f7819 */ /* 0x000fe2000001140e */
[----:B------:R-:W-:Y:S01]  /*13d0*/  UIADD3 UR22, UR12, 0x80, URZ ;  /* 0x000000800c167890 */ /* 0x000fe2000fffe03f */
[----:B------:R-:W-:Y:S01]  /*13e0*/  IMAD.IADD R11, R11, 0x1, -R16 ;  /* 0x000000010b0b7824 */ /* 0x000fe200078e0a10 */
[----:B------:R-:W-:Y:S01]  /*13f0*/  ULOP3.LUT UR23, UR6, 0x8, URZ, 0x3c, !UPT ;  /* 0x0000000806177892 */ /* 0x000fe2000f8e3c3f */
[----:B------:R-:W-:Y:S01]  /*1400*/  IMAD.U32 R148, RZ, RZ, UR7 ;  /* 0x00000007ff947e24 */ /* 0x000fe2000f8e00ff */
[----:B------:R-:W-:Y:S01]  /*1410*/  ULOP3.LUT UR16, UR6, 0x18, URZ, 0x3c, !UPT ;  /* 0x0000001806107892 */ /* 0x000fe2000f8e3c3f */
[----:B------:R-:W-:Y:S01]  /*1420*/  IMAD.WIDE R14, R17, 0x10, R14 ;  /* 0x00000010110e7825 */ /* 0x000fe200078e020e */
[----:B------:R-:W-:Y:S01]  /*1430*/  ULEA UR15, UR15, UR22, 0x3 ;  /* 0x000000160f0f7291 */ /* 0x000fe2000f8e183f */
[----:B------:R-:W-:-:S02]  /*1440*/  ULDC UR6, c[0x0][0x284] ;  /* 0x0000a10000067ab9 */ /* 0x000fc40000000800 */
[----:B------:R-:W-:-:S09]  /*1450*/  VIADD R13, R13, UR6 ;  /* 0x000000060d0d7c36 */ /* 0x000fd20008000000 */
.L_x_169:
[----:B------:R-:W-:Y:S01]  /*1460*/  SHF.L.U32 R16, R148, 0x1f, RZ ;  /* 0x0000001f94107819 */ /* 0x000fe200000006ff */
[----:B------:R-:W0:Y:S01]  /*1470*/  LDC R17, c[0x0][0x28c] ;  /* 0x0000a300ff117b82 */ /* 0x000e220000000800 */
[----:B------:R-:W-:Y:S01]  /*1480*/  UMOV UR6, URZ ;  /* 0x0000003f00067c82 */ /* 0x000fe20008000000 */
[----:B------:R-:W-:Y:S01]  /*1490*/  UMOV UR17, UR5 ;  /* 0x0000000500117c82 */ /* 0x000fe20008000000 */
[----:B-1----:R-:W1:Y:S01]  /*14a0*/  SYNCS.PHASECHK.TRANS64.TRYWAIT P0, [UR15+-0x8], R16 ;  /* 0xfffff810ff0075a7 */ /* 0x002e62000800014f */
[----:B0-----:R-:W-:Y:S01]  /*14b0*/  ISETP.GE.AND P1, PT, R17, 0x1, PT ;  /* 0x000000011100780c */ /* 0x001fe20003f26270 */
[----:B-1-34-:R-:W-:-:S12]  /*14c0*/  @!P0 BRA `(.L_x_15) ;  /* 0x0000007800fc8947 */ /* 0x01afd80003800000 */
.L_x_194:
[----:B------:R-:W-:Y:S01]  /*14d0*/  UMOV UR7, URZ ;  /* 0x0000003f00077c82 */ /* 0x000fe20008000000 */
[----:B------:R-:W-:Y:S01]  /*14e0*/  UMOV UR8, URZ ;  /* 0x0000003f00087c82 */ /* 0x000fe20008000000 */
[----:B------:R-:W-:Y:S02]  /*14f0*/  CS2R R22, SRZ ;  /* 0x0000000000167805 */ /* 0x000fe4000001ff00 */
[----:B------:R-:W-:Y:S02]  /*1500*/  CS2R R20, SRZ ;  /* 0x0000000000147805 */ /* 0x000fe4000001ff00 */
[----:B------:R-:W-:Y:S02]  /*1510*/  CS2R R88, SRZ ;  /* 0x0000000000587805 */ /* 0x000fe4000001ff00 */
[----:B------:R-:W-:Y:S02]  /*1520*/  CS2R R90, SRZ ;  /* 0x00000000005a7805 */ /* 0x000fe4000001ff00 */
[----:B------:R-:W-:-:S02]  /*1530*/  CS2R R92, SRZ ;  /* 0x00000000005c7805 */ /* 0x000fc4000001ff00 */
[----:B------:R-:W-:Y:S02]  /*1540*/  CS2R R94, SRZ ;  /* 0x00000000005e7805 */ /* 0x000fe4000001ff00 */
        /* <DEDUP_REMOVED lines=24> */
[----:B------:R-:W-:Y:S01]  /*16d0*/  CS2R R144, SRZ ;  /* 0x0000000000907805 */ /* 0x000fe2000001ff00 */
[----:B------:R-:W-:Y:S01]  /*16e0*/  IMAD.MOV.U32 R147, RZ, RZ, RZ ;  /* 0x000000ffff937224 */ /* 0x000fe200078e00ff */
[----:B------:R-:W-:Y:S01]  /*16f0*/  CS2R R24, SRZ ;  /* 0x0000000000187805 */ /* 0x000fe2000001ff00 */
[----:B------:R-:W-:Y:S01]  /*1700*/  IMAD.MOV.U32 R149, RZ, RZ, RZ ;  /* 0x000000ffff957224 */ /* 0x000fe200078e00ff */
[----:B------:R-:W-:Y:S01]  /*1710*/  CS2R R26, SRZ ;  /* 0x00000000001a7805 */ /* 0x000fe2000001ff00 */
[----:B------:R-:W-:Y:S01]  /*1720*/  IMAD.U32 R19, RZ, RZ, UR4 ;  /* 0x00000004ff137e24 */ /* 0x000fe2000f8e00ff */
        /* <DEDUP_REMOVED lines=29> */
[----:B------:R-:W-:Y:S01]  /*1900*/  CS2R R86, SRZ ;  /* 0x0000000000567805 */ /* 0x000fe2000001ff00 */
[----:B------:R-:W-:Y:S06]  /*1910*/  @!P1 BRA `(.L_x_16) ;  /* 0x00000008003c9947 */ /* 0x000fec0003800000 */
[----:B------:R-:W-:-:S13]  /*1920*/  ISETP.NE.AND P1, PT, R146, 0x3, PT ;  /* 0x000000039200780c */ /* 0x000fda0003f25270 */
[----:B------:R-:W-:Y:S05]  /*1930*/  @!P1 BRA `(.L_x_17) ;  /* 0x0000000000049947 */ /* 0x000fea0003800000 */
[----:B------:R-:W-:Y:S01]  /*1940*/  BPT.TRAP 0x1 ;  /* 0x000000040000795c */ /* 0x000fe20000300000 */
.L_x_17:
[----:B------:R-:W-:Y:S01]  /*1950*/  ULEA UR6, UR5, UR12, 0x3 ;  /* 0x0000000c05067291 */ /* 0x000fe2000f8e183f */
[----:B0-----:R-:W-:-:S05]  /*1960*/  IMAD.U32 R16, RZ, RZ, UR4 ;  /* 0x00000004ff107e24 */ /* 0x001fca000f8e00ff */
[----:B------:R-:W-:-:S04]  /*1970*/  SHF.L.U32 R16, R16, 0x1f, RZ ;  /* 0x0000001f10107819 */ /* 0x000fc800000006ff */
[----:B------:R0:W1:Y:S01]  /*1980*/  SYNCS.PHASECHK.TRANS64.TRYWAIT P0, [UR6], R16 ;  /* 0x00000010ff0075a7 */ /* 0x0000620008000146 */
[----:B------:R-:W-:Y:S05]  /*1990*/  @!P1 BRA `(.L_x_18) ;  /* 0x0000000000049947 */ /* 0x000fea0003800000 */
[----:B------:R-:W-:Y:S01]  /*19a0*/  BPT.TRAP 0x1 ;  /* 0x000000040000795c */ /* 0x000fe20000300000 */
.L_x_18:
[----:B-1----:R-:W-:Y:S05]  /*19b0*/  @P0 BRA `(.L_x_19) ;  /* 0x0000000000080947 */ /* 0x002fea0003800000 */
[----:B------:R-:W1:Y:S02]  /*19c0*/  SYNCS.PHASECHK.TRANS64.TRYWAIT P0, [UR6], R16 ;  /* 0x00000010ff0075a7 */ /* 0x000e640008000146 */
[----:B-1----:R-:W-:Y:S05]  /*19d0*/  @!P0 BRA `(.L_x_20) ;  /* 0x0000007400d08947 */ /* 0x002fea0003800000 */
.L_x_19:
[----:B------:R-:W-:Y:S01]  /*19e0*/  UIADD3 UR6, UR12, 0x180, URZ ;  /* 0x000001800c067890 */ /* 0x000fe2000fffe03f */
[----:B------:R-:W-:Y:S01]  /*19f0*/  WARPGROUP.ARRIVE ;  /* 0x00000000000079c5 */ /* 0x000fe20000000000 */
[----:B------:R-:W-:Y:S01]  /*1a00*/  UIADD3 UR7, UR12, 0x7180, URZ ;  /* 0x000071800c077890 */ /* 0x000fe2000fffe03f */
[----:B------:R-:W-:Y:S01]  /*1a10*/  CS2R R22, SRZ ;  /* 0x0000000000167805 */ /* 0x000fe2000001ff00 */
[----:B------:R-:W-:Y:S01]  /*1a20*/  USHF.R.U32.HI UR6, URZ, 0x4, UR6 ;  /* 0x000000043f067899 */ /* 0x000fe20008011606 */
[----:B------:R-:W-:Y:S01]  /*1a30*/  CS2R R20, SRZ ;  /* 0x0000000000147805 */ /* 0x000fe2000001ff00 */
[----:B------:R-:W-:Y:S01]  /*1a40*/  USHF.R.U32.HI UR7, URZ, 0x4, UR7 ;  /* 0x000000043f077899 */ /* 0x000fe20008011607 */
[----:B------:R-:W-:Y:S01]  /*1a50*/  CS2R R88, SRZ ;  /* 0x0000000000587805 */ /* 0x000fe2000001ff00 */
[----:B------:R-:W-:Y:S01]  /*1a60*/  ULOP3.LUT UR6, UR6, 0x3fff, URZ, 0xc0, !UPT ;  /* 0x00003fff06067892 */ /* 0x000fe2000f8ec03f */
[----:B------:R-:W-:Y:S01]  /*1a70*/  CS2R R90, SRZ ;  /* 0x00000000005a7805 */ /* 0x000fe2000001ff00 */
[----:B------:R-:W-:Y:S01]  /*1a80*/  ULOP3.LUT UR7, UR7, 0x3fff, URZ, 0xc0, !UPT ;  /* 0x00003fff07077892 */ /* 0x000fe2000f8ec03f */
[----:B------:R-:W-:Y:S01]  /*1a90*/  CS2R R92, SRZ ;  /* 0x00000000005c7805 */ /* 0x000fe2000001ff00 */
[----:B------:R-:W-:Y:S01]  /*1aa0*/  ULOP3.LUT UR6, UR6, 0x10000, URZ, 0xfc, !UPT ;  /* 0x0001000006067892 */ /* 0x000fe2000f8efc3f */
[----:B------:R-:W-:Y:S01]  /*1ab0*/  CS2R R94, SRZ ;  /* 0x00000000005e7805 */ /* 0x000fe2000001ff00 */
[----:B------:R-:W-:Y:S01]  /*1ac0*/  ULOP3.LUT UR7, UR7, 0x10000, URZ, 0xfc, !UPT ;  /* 0x0001000007077892 */ /* 0x000fe2000f8efc3f */
[----:B------:R-:W-:Y:S01]  /*1ad0*/  CS2R R96, SRZ ;  /* 0x0000000000607805 */ /* 0x000fe2000001ff00 */
[----:B------:R-:W-:Y:S01]  /*1ae0*/  ULEA UR8, UR5, UR6, 0x8 ;  /* 0x0000000605087291 */ /* 0x000fe2000f8e403f */
[----:B------:R-:W-:Y:S01]  /*1af0*/  CS2R R98, SRZ ;  /* 0x0000000000627805 */ /* 0x000fe2000001ff00 */
[----:B------:R-:W-:Y:S01]  /*1b00*/  ULEA UR10, UR5, UR7, 0x9 ;  /* 0x00000007050a7291 */ /* 0x000fe2000f8e483f */
[----:B------:R-:W-:Y:S01]  /*1b10*/  CS2R R100, SRZ ;  /* 0x0000000000647805 */ /* 0x000fe2000001ff00 */
[----:B------:R-:W-:Y:S01]  /*1b20*/  UMOV UR9, 0x80000020 ;  /* 0x8000002000097882 */ /* 0x000fe20000000000 */
[----:B------:R-:W-:Y:S01]  /*1b30*/  UMOV UR11, 0x80000020 ;  /* 0x80000020000b7882 */ /* 0x000fe20000000000 */
[----:B------:R-:W-:Y:S01]  /*1b40*/  ULDC UR7, c[0x0][0x50c] ;  /* 0x0001430000077ab9 */ /* 0x000fe20000000800 */
[----:B------:R-:W-:Y:S01]  /*1b50*/  UMOV UR6, 0x2 ;  /* 0x0000000200067882 */ /* 0x000fe20000000000 */
[----:B------:R-:W-:Y:S01]  /*1b60*/  UISETP.NE.AND UP0, UPT, UR7, 0x2, UPT ;  /* 0x000000020700788c */ /* 0x000fe2000bf05270 */
[----:B------:R-:W-:-:S02]  /*1b70*/  CS2R R102, SRZ ;  /* 0x0000000000667805 */ /* 0x000fc4000001ff00 */
[----:B------:R-:W-:Y:S01]  /*1b80*/  CS2R R104, SRZ ;  /* 0x0000000000687805 */ /* 0x000fe2000001ff00 */
[----:B------:R-:W-:Y:S01]  /*1b90*/  QGMMA.64x128x32.F32.E5M2.E5M2 R24, gdesc[UR8], RZ, !UPT ;  /* 0x01e00000081879f3 */ /* 0x000fe2000c7038ff */
[----:B------:R-:W-:Y:S01]  /*1ba0*/  USEL UR7, URZ, 0x1, UP0 ;  /* 0x000000013f077887 */ /* 0x000fe20008000000 */
[----:B------:R-:W-:Y:S01]  /*1bb0*/  CS2R R106, SRZ ;  /* 0x00000000006a7805 */ /* 0x000fe2000001ff00 */
[----:B------:R-:W-:Y:S01]  /*1bc0*/  UIADD3 UR8, UR8, 0x2, URZ ;  /* 0x0000000208087890 */ /* 0x000fe2000fffe03f */
[----:B------:R-:W-:Y:S01]  /*1bd0*/  CS2R R108, SRZ ;  /* 0x00000000006c7805 */ /* 0x000fe2000001ff00 */
[----:B------:R-:W-:Y:S01]  /*1be0*/  UIADD3 UR10, UR10, 0x2, URZ ;  /* 0x000000020a0a7890 */ /* 0x000fe2000fffe03f */
[----:B------:R-:W-:Y:S02]  /*1bf0*/  CS2R R110, SRZ ;  /* 0x00000000006e7805 */ /* 0x000fe4000001ff00 */
[----:B------:R-:W-:Y:S01]  /*1c00*/  ISETP.NE.AND P0, PT, RZ, UR7, PT ;  /* 0x00000007ff007c0c */ /* 0x000fe2000bf05270 */
[----:B------:R-:W-:Y:S01]  /*1c10*/  UMOV UR9, 0x80000020 ;  /* 0x8000002000097882 */ /* 0x000fe20000000000 */
[----:B------:R-:W-:Y:S01]  /*1c20*/  UMOV UR11, 0x80000020 ;  /* 0x80000020000b7882 */ /* 0x000fe20000000000 */
        /* <DEDUP_REMOVED lines=17> */
[----:B------:R-:W-:Y:S02]  /*1d40*/  IMAD.MOV.U32 R147, RZ, RZ, RZ ;  /* 0x000000ffff937224 */ /* 0x000fe400078e00ff */
[----:B------:R-:W-:Y:S01]  /*1d50*/  IMAD.MOV.U32 R149, RZ, RZ, RZ ;  /* 0x000000ffff957224 */ /* 0x000fe200078e00ff */
[----:B------:R-:W-:Y:S01]  /*1d60*/  QGMMA.64x128x32.F32.E5M2.E5M2 R24, gdesc[UR8], R24, gsb0 ;  /* 0x01e00000081879f3 */ /* 0x000fe20008003818 */
[----:B------:R-:W-:Y:S05]  /*1d70*/  @!P0 BRA `(.L_x_21) ;  /* 0x0000000400088947 */ /* 0x000fea0003800000 */
[----:B------:R-:W-:Y:S02]  /*1d80*/  WARPGROUP.DEPBAR.LE gsb0, 0x0 ;  /* 0x00008000000079c5 */ /* 0x000fe40000010000 */
[----:B------:R-:W-:-:S01]  /*1d90*/  FADD R149, RZ, R24 ;  /* 0x00000018ff957221 */ /* 0x000fc20000000000 */
[----:B------:R-:W-:Y:S01]  /*1da0*/  FADD R144, RZ, R25 ;  /* 0x00000019ff907221 */ /* 0x000fe20000000000 */
        /* <DEDUP_REMOVED lines=62> */
[----:B------:R-:W-:-:S06]  /*2190*/  UMOV UR6, URZ ;  /* 0x0000003f00067c82 */ /* 0x000fcc0008000000 */
.L_x_21:
[----:B------:R-:W-:-:S04]  /*21a0*/  UIADD3 UR17, UR5, 0x1, URZ ;  /* 0x0000000105117890 */ /* 0x000fc8000fffe03f */
[----:B------:R-:W-:-:S04]  /*21b0*/  UISETP.NE.AND UP0, UPT, UR17, 0x7, UPT ;  /* 0x000000071100788c */ /* 0x000fc8000bf05270 */
[----:B------:R-:W-:Y:S02]  /*21c0*/  USEL UR8, URZ, 0x1, UP0 ;  /* 0x000000013f087887 */ /* 0x000fe40008000000 */
[----:B------:R-:W-:Y:S02]  /*21d0*/  USEL UR17, UR17, URZ, UP0 ;  /* 0x0000003f11117287 */ /* 0x000fe40008000000 */
[----:B------:R-:W-:-:S06]  /*21e0*/  ULOP3.LUT UR8, UR4, UR8, URZ, 0x3c, !UPT ;  /* 0x0000000804087292 */ /* 0x000fcc000f8e3c3f */
[----:B------:R-:W-:Y:S01]  /*21f0*/  IMAD.U32 R19, RZ, RZ, UR8 ;  /* 0x00000008ff137e24 */ /* 0x000fe2000f8e00ff */
[----:B------:R-:W-:-:S06]  /*2200*/  UMOV UR8, 0x1 ;  /* 0x0000000100087882 */ /* 0x000fcc0000000000 */
.L_x_16:
[----:B------:R-:W-:-:S06]  /*2210*/  UISETP.GE.AND UP0, UPT, UR14, 0x1, UPT ;  /* 0x000000010e00788c */ /* 0x000fcc000bf06270 */
[----:B------:R-:W-:-:S13]  /*2220*/  PLOP3.LUT P0, PT, PT, PT, UP0, 0x80, 0x0 ;  /* 0x000000000000781c */ /* 0x000fda0003f0f008 */
[----:B------:R-:W-:Y:S05]  /*2230*/  @!P0 BRA `(.L_x_22) ;  /* 0x0000000800048947 */ /* 0x000fea0003800000 */
[----:B01----:R-:W-:Y:S01]  /*2240*/  IMAD.U32 R16, RZ, RZ, UR14 ;  /* 0x0000000eff107e24 */ /* 0x003fe2000f8e00ff */
[----:B------:R-:W-:Y:S01]  /*2250*/  UMOV UR20, UR5 ;  /* 0x0000000500147c82 */ /* 0x000fe20008000000 */
[----:B------:R-:W-:-:S05]  /*2260*/  ULDC UR24, c[0x0][0x50c] ;  /* 0x0001430000187ab9 */ /* 0x000fca0000000800 */
.L_x_30:
[----:B------:R-:W-:-:S13]  /*2270*/  ISETP.NE.AND P1, PT, R146, 0x3, PT ;  /* 0x000000039200780c */ /* 0x000fda0003f25270 */
[----:B01----:R-:W-:Y:S05]  /*2280*/  @!P1 BRA `(.L_x_23) ;  /* 0x0000000000049947 */ /* 0x003fea0003800000 */
[----:B------:R-:W-:Y:S01]  /*2290*/  BPT.TRAP 0x1 ;  /* 0x000000040000795c */ /* 0x000fe20000300000 */
.L_x_23:
[----:B------:R-:W-:Y:S01]  /*22a0*/  ULEA UR9, UR17, UR12, 0x3 ;  /* 0x0000000c11097291 */ /* 0x000fe2000f8e183f */
[----:B------:R-:W-:-:S08]  /*22b0*/  SHF.L.U32 R17, R19, 0x1f, RZ ;  /* 0x0000001f13117819 */ /* 0x000fd000000006ff */
[----:B------:R0:W1:Y:S01]  /*22c0*/  SYNCS.PHASECHK.TRANS64.TRYWAIT P0, [UR9], R17 ;  /* 0x00000011ff0075a7 */ /* 0x0000620008000149 */
[----:B------:R-:W-:Y:S05]  /*22d0*/  @!P1 BRA `(.L_x_24) ;  /* 0x0000000000049947 */ /* 0x000fea0003800000 */
[----:B------:R-:W-:Y:S01]  /*22e0*/  BPT.TRAP 0x1 ;  /* 0x000000040000795c */ /* 0x000fe20000300000 */
.L_x_24:
[----:B-1----:R-:W-:Y:S05]  /*22f0*/  @P0 BRA `(.L_x_25) ;  /* 0x0000000000080947 */ /* 0x002fea0003800000 */
[----:B------:R-:W1:Y:S02]  /*2300*/  SYNCS.PHASECHK.TRANS64.TRYWAIT P0, [UR9], R17 ;  /* 0x00000011ff0075a7 */ /* 0x000e640008000149 */
[----:B-1----:R-:W-:Y:S05]  /*2310*/  @!P0 BRA `(.L_x_26) ;  /* 0x0000006c00988947 */ /* 0x002fea0003800000 */
.L_x_25:
[----:B------:R-:W-:Y:S01]  /*2320*/  UIADD3 UR9, UR12, 0x180, URZ ;  /* 0x000001800c097890 */ /* 0x000fe2000fffe03f */
[----:B------:R-:W-:Y:S01]  /*2330*/  WARPGROUP.ARRIVE ;  /* 0x00000000000079c5 */ /* 0x000fe20000000000 */
[----:B------:R-:W-:Y:S02]  /*2340*/  UIADD3 UR10, UR12, 0x7180, URZ ;  /* 0x000071800c0a7890 */ /* 0x000fe4000fffe03f */
[----:B------:R-:W-:Y:S02]  /*2350*/  UISETP.NE.AND UP0, UPT, UR7, URZ, UPT ;  /* 0x0000003f0700728c */ /* 0x000fe4000bf05270 */
[----:B------:R-:W-:Y:S02]  /*2360*/  USHF.R.U32.HI UR9, URZ, 0x4, UR9 ;  /* 0x000000043f097899 */ /* 0x000fe40008011609 */
[----:B------:R-:W-:Y:S02]  /*2370*/  USHF.R.U32.HI UR10, URZ, 0x4, UR10 ;  /* 0x000000043f0a7899 */ /* 0x000fe4000801160a */
[----:B------:R-:W-:-:S02]  /*2380*/  USEL UR8, UR8, URZ, !UP0 ;  /* 0x0000003f08087287 */ /* 0x000fc4000c000000 */
[----:B------:R-:W-:Y:S02]  /*2390*/  ULOP3.LUT UR9, UR9, 0x3fff, URZ, 0xc0, !UPT ;  /* 0x00003fff09097892 */ /* 0x000fe4000f8ec03f */
[----:B------:R-:W-:Y:S02]  /*23a0*/  ULOP3.LUT UR10, UR10, 0x3fff, URZ, 0xc0, !UPT ;  /* 0x00003fff0a0a7892 */ /* 0x000fe4000f8ec03f */
[----:B------:R-:W-:Y:S02]  /*23b0*/  UISETP.NE.U32.AND UP0, UPT, UR8, URZ, UPT ;  /* 0x0000003f0800728c */ /* 0x000fe4000bf05070 */
[----:B------:R-:W-:Y:S02]  /*23c0*/  ULOP3.LUT UR8, UR9, 0x10000, URZ, 0xfc, !UPT ;  /* 0x0001000009087892 */ /* 0x000fe4000f8efc3f */
[----:B------:R-:W-:Y:S02]  /*23d0*/  ULOP3.LUT UR10, UR10, 0x10000, URZ, 0xfc, !UPT ;  /* 0x000100000a0a7892 */ /* 0x000fe4000f8efc3f */
[----:B------:R-:W-:-:S02]  /*23e0*/  ULEA UR8, UR17, UR8, 0x8 ;  /* 0x0000000811087291 */ /* 0x000fc4000f8e403f */
[----:B------:R-:W-:Y:S01]  /*23f0*/  ULEA UR10, UR17, UR10, 0x9 ;  /* 0x0000000a110a7291 */ /* 0x000fe2000f8e483f */
[----:B------:R-:W-:Y:S01]  /*2400*/  UMOV UR9, 0x80000020 ;  /* 0x8000002000097882 */ /* 0x000fe20000000000 */
[----:B------:R-:W-:Y:S01]  /*2410*/  UMOV UR11, 0x80000020 ;  /* 0x80000020000b7882 */ /* 0x000fe20000000000 */
[----:B------:R-:W-:-:S06]  /*2420*/  UIADD3 UR6, UR6, 0x2, URZ ;  /* 0x0000000206067890 */ /* 0x000fcc000fffe03f */
[----:B------:R-:W-:Y:S01]  /*2430*/  QGMMA.64x128x32.F32.E5M2.E5M2 R24, gdesc[UR8], R24, UP0 ;  /* 0x01e00000081879f3 */ /* 0x000fe2000bf03818 */
[----:B------:R-:W-:Y:S02]  /*2440*/  UIADD3 UR8, UR8, 0x2, URZ ;  /* 0x0000000208087890 */ /* 0x000fe4000fffe03f */
[----:B------:R-:W-:Y:S01]  /*2450*/  UIADD3 UR10, UR10, 0x2, URZ ;  /* 0x000000020a0a7890 */ /* 0x000fe2000fffe03f */
[----:B------:R-:W-:Y:S01]  /*2460*/  UMOV UR9, 0x80000020 ;  /* 0x8000002000097882 */ /* 0x000fe20000000000 */
[----:B------:R-:W-:Y:S01]  /*2470*/  UMOV UR11, 0x80000020 ;  /* 0x80000020000b7882 */ /* 0x000fe20000000000 */
[----:B------:R-:W-:-:S04]  /*2480*/  UISETP.NE.AND UP0, UPT, UR6, UR24, UPT ;  /* 0x000000180600728c */ /* 0x000fc8000bf05270 */
[----:B------:R-:W-:-:S06]  /*2490*/  USEL UR7, URZ, 0x1, UP0 ;  /* 0x000000013f077887 */ /* 0x000fcc0008000000 */
[----:B------:R-:W-:Y:S01]  /*24a0*/  ISETP.NE.AND P0, PT, RZ, UR7, PT ;  /* 0x00000007ff007c0c */ /* 0x000fe2000bf05270 */
[----:B------:R-:W-:Y:S03]  /*24b0*/  QGMMA.64x128x32.F32.E5M2.E5M2 R24, gdesc[UR8], R24, gsb0 ;  /* 0x01e00000081879f3 */ /* 0x000fe60008003818 */
[----:B------:R-:W-:-:S09]  /*24c0*/  WARPGROUP.DEPBAR.LE gsb0, 0x1 ;  /* 0x00008000000079c5 */ /* 0x000fd20000010100 */
[----:B------:R-:W-:Y:S05]  /*24d0*/  @!P0 BRA `(.L_x_27) ;  /* 0x0000000400088947 */ /* 0x000fea0003800000 */
[----:B------:R-:W-:Y:S02]  /*24e0*/  WARPGROUP.DEPBAR.LE gsb0, 0x0 ;  /* 0x00008000000079c5 */ /* 0x000fe40000010000 */
[----:B------:R-:W-:-:S01]  /*24f0*/  FADD R149, R24, R149 ;  /* 0x0000009518957221 */ /* 0x000fc20000000000 */
[----:B------:R-:W-:Y:S01]  /*2500*/  FADD R144, R25, R144 ;  /* 0x0000009019907221 */ /* 0x000fe20000000000 */
        /* <DEDUP_REMOVED lines=62> */
[----:B------:R-:W-:-:S06]  /*28f0*/  UMOV UR6, URZ ;  /* 0x0000003f00067c82 */ /* 0x000fcc0008000000 */
.L_x_27:
[----:B------:R-:W-:Y:S05]  /*2900*/  @!P1 BRA `(.L_x_28) ;  /* 0x0000000000049947 */ /* 0x000fea0003800000 */
[----:B------:R-:W-:Y:S01]  /*2910*/  BPT.TRAP 0x1 ;  /* 0x000000040000795c */ /* 0x000fe20000300000 */
.L_x_28:
[----:B------:R-:W-:Y:S01]  /*2920*/  ULEA UR8, UR20, UR12, 0x3 ;  /* 0x0000000c14087291 */ /* 0x000fe2000f8e183f */
[----:B------:R-:W-:-:S03]  /*2930*/  ISETP.GT.U32.AND P0, PT, R7, 0x1, PT ;  /* 0x000000010700780c */ /* 0x000fc60003f04070 */
[----:B------:R-:W-:-:S04]  /*2940*/  UIADD3 UR8, UR8, 0x38, URZ ;  /* 0x0000003808087890 */ /* 0x000fc8000fffe03f */
[----:B------:R-:W-:-:S09]  /*2950*/  UPRMT UR8, URZ, 0x654, UR8 ;  /* 0x000006543f087896 */ /* 0x000fd20008000008 */
[----:B------:R-:W-:Y:S01]  /*2960*/  SYNCS.ARRIVE.TRANS64.RED.A1T0 RZ, [UR8], RZ ;  /* 0x000000ffffff79a7 */ /* 0x000fe20008100408 */
[----:B------:R-:W-:Y:S05]  /*2970*/  @P0 BRA `(.L_x_29) ;  /* 0x0000000000040947 */ /* 0x000fea0003800000 */
[----:B------:R-:W-:Y:S01]  /*2980*/  BPT.TRAP 0x1 ;  /* 0x000000040000795c */ /* 0x000fe20000300000 */
.L_x_29:
[----:B------:R-:W-:Y:S01]  /*2990*/  UIADD3 UR17, UR17, 0x1, URZ ;  /* 0x0000000111117890 */ /* 0x000fe2000fffe03f */
[C---:B------:R-:W-:Y:S01]  /*29a0*/  ISETP.GT.AND P0, PT, R16.reuse, 0x1, PT ;  /* 0x000000011000780c */ /* 0x040fe20003f04270 */
[----:B------:R-:W-:Y:S01]  /*29b0*/  UIADD3 UR20, UR20, 0x1, URZ ;  /* 0x0000000114147890 */ /* 0x000fe2000fffe03f */
[----:B------:R-:W-:Y:S01]  /*29c0*/  VIADD R16, R16, 0xffffffff ;  /* 0xffffffff10107836 */ /* 0x000fe20000000000 */
[----:B------:R-:W-:Y:S02]  /*29d0*/  UISETP.NE.AND UP0, UPT, UR17, 0x7, UPT ;  /* 0x000000071100788c */ /* 0x000fe4000bf05270 */
[----:B------:R-:W-:Y:S02]  /*29e0*/  UISETP.NE.AND UP1, UPT, UR20, 0x7, UPT ;  /* 0x000000071400788c */ /* 0x000fe4000bf25270 */
[----:B------:R-:W-:Y:S02]  /*29f0*/  USEL UR8, URZ, 0x1, UP0 ;  /* 0x000000013f087887 */ /* 0x000fe40008000000 */
[----:B------:R-:W-:-:S02]  /*2a00*/  USEL UR17, UR17, URZ, UP0 ;  /* 0x0000003f11117287 */ /* 0x000fc40008000000 */
[----:B------:R-:W-:Y:S02]  /*2a10*/  USEL UR20, UR20, URZ, UP1 ;  /* 0x0000003f14147287 */ /* 0x000fe40008800000 */
[----:B------:R-:W-:Y:S01]  /*2a20*/  LOP3.LUT R19, R19, UR8, RZ, 0x3c, !PT ;  /* 0x0000000813137c12 */ /* 0x000fe2000f8e3cff */
[----:B------:R-:W-:Y:S01]  /*2a30*/  UMOV UR8, 0x1 ;  /* 0x0000000100087882 */ /* 0x000fe20000000000 */
[----:B------:R-:W-:Y:S08]  /*2a40*/  @P0 BRA `(.L_x_30) ;  /* 0xfffffff800080947 */ /* 0x000ff0000383ffff */
.L_x_22:
[----:B------:R-:W-:Y:S01]  /*2a50*/  UISETP.NE.AND UP0, UPT, UR6, URZ, UPT ;  /* 0x0000003f0600728c */ /* 0x000fe2000bf05270 */
[----:B01----:R-:W0:Y:S01]  /*2a60*/  LDC R16, c[0x0][0x28c] ;  /* 0x0000a300ff107b82 */ /* 0x003e220000000800 */
[----:B------:R-:W-:Y:S02]  /*2a70*/  IMAD.U32 R17, RZ, RZ, UR23 ;  /* 0x00000017ff117e24 */ /* 0x000fe4000f8e00ff */
[----:B------:R-:W-:-:S06]  /*2a80*/  USEL UR6, URZ, 0x1, !UP0 ;  /* 0x000000013f067887 */ /* 0x000fcc000c000000 */
[----:B------:R-:W-:-:S13]  /*2a90*/  ISETP.NE.AND P0, PT, RZ, UR6, PT ;  /* 0x00000006ff007c0c */ /* 0x000fda000bf05270 */
[----:B------:R-:W-:Y:S05]  /*2aa0*/  @!P0 BRA `(.L_x_31) ;  /* 0x0000000400048947 */ /* 0x000fea0003800000 */
[----:B------:R-:W-:Y:S02]  /*2ab0*/  WARPGROUP.DEPBAR.LE gsb0, 0x0 ;  /* 0x00008000000079c5 */ /* 0x000fe40000010000 */
[----:B------:R-:W-:Y:S01]  /*2ac0*/  FADD R149, R24, R149 ;  /* 0x0000009518957221 */ /* 0x000fe20000000000 */
        /* <DEDUP_REMOVED lines=62> */
[----:B------:R-:W-:-:S07]  /*2eb0*/  FADD R22, R22, R87 ;  /* 0x0000005716167221 */ /* 0x000fce0000000000 */
.L_x_31:
[----:B0-----:R-:W-:Y:S01]  /*2ec0*/  ISETP.GE.AND P0, PT, R16, 0x1, PT ;  /* 0x000000011000780c */ /* 0x001fe20003f06270 */
[----:B------:R0:W-:Y:S01]  /*2ed0*/  SYNCS.ARRIVE.TRANS64.A1T0 RZ, [R17+UR22], RZ ;  /* 0x000000ff11ff79a7 */ /* 0x0001e20008100016 */
[----:B------:R-:W-:-:S11]  /*2ee0*/  WARPGROUP.DEPBAR.LE gsb0, 0x0 ;  /* 0x00008000000079c5 */ /* 0x000fd60000010000 */
[----:B------:R-:W-:Y:S05]  /*2ef0*/  @!P0 BRA `(.L_x_32) ;  /* 0x0000000000408947 */ /* 0x000fea0003800000 */
[----:B------:R-:W-:-:S13]  /*2f00*/  ISETP.NE.AND P0, PT, R146, 0x3, PT ;  /* 0x000000039200780c */ /* 0x000fda0003f05270 */
[----:B------:R-:W-:Y:S05]  /*2f10*/  @!P0 BRA `(.L_x_33) ;  /* 0x0000000000048947 */ /* 0x000fea0003800000 */
[----:B------:R-:W-:Y:S01]  /*2f20*/  BPT.TRAP 0x1 ;  /* 0x000000040000795c */ /* 0x000fe20000300000 */
.L_x_33:
[----:B------:R-:W-:Y:S01]  /*2f30*/  UIADD3 UR8, UR14, UR5, URZ ;  /* 0x000000050e087290 */ /* 0x000fe2000fffe03f */
[----:B------:R-:W-:-:S03]  /*2f40*/  ISETP.GT.U32.AND P0, PT, R7, 0x1, PT ;  /* 0x000000010700780c */ /* 0x000fc60003f04070 */
[----:B------:R-:W-:-:S04]  /*2f50*/  UIMAD.WIDE.U32 UR6, UR8, 0x24924925, URZ ;  /* 0x24924925080678a5 */ /* 0x000fc8000f8e003f */
[----:B------:R-:W-:-:S04]  /*2f60*/  UIADD3 UR6, UR8, -UR7, URZ ;  /* 0x8000000708067290 */ /* 0x000fc8000fffe03f */
[----:B------:R-:W-:-:S04]  /*2f70*/  ULEA.HI UR6, UR6, UR7, URZ, 0x1f ;  /* 0x0000000706067291 */ /* 0x000fc8000f8ff83f */
[----:B------:R-:W-:-:S04]  /*2f80*/  USHF.R.U32.HI UR6, URZ, 0x2, UR6 ;  /* 0x000000023f067899 */ /* 0x000fc80008011606 */
[----:B------:R-:W-:-:S04]  /*2f90*/  UIMAD UR6, UR6, -0x7, UR8 ;  /* 0xfffffff9060678a4 */ /* 0x000fc8000f8e0208 */
[----:B------:R-:W-:-:S04]  /*2fa0*/  ULEA UR6, UR6, UR12, 0x3 ;  /* 0x0000000c06067291 */ /* 0x000fc8000f8e183f */
[----:B------:R-:W-:-:S04]  /*2fb0*/  UIADD3 UR6, UR6, 0x38, URZ ;  /* 0x0000003806067890 */ /* 0x000fc8000fffe03f */
[----:B------:R-:W-:-:S09]  /*2fc0*/  UPRMT UR6, URZ, 0x654, UR6 ;  /* 0x000006543f067896 */ /* 0x000fd20008000006 */
[----:B------:R-:W-:Y:S01]  /*2fd0*/  SYNCS.ARRIVE.TRANS64.RED.A1T0 RZ, [UR6], RZ ;  /* 0x000000ffffff79a7 */ /* 0x000fe20008100406 */
[----:B------:R-:W-:Y:S05]  /*2fe0*/  @P0 BRA `(.L_x_32) ;  /* 0x0000000000040947 */ /* 0x000fea0003800000 */
[----:B------:R-:W-:Y:S01]  /*2ff0*/  BPT.TRAP 0x1 ;  /* 0x000000040000795c */ /* 0x000fe20000300000 */
.L_x_32:
[----:B------:R-:W-:Y:S01]  /*3000*/  SHF.L.U32 R16, R148, 0x1f, RZ ;  /* 0x0000001f94107819 */ /* 0x000fe200000006ff */
[----:B------:R-:W-:Y:S01]  /*3010*/  UIADD3 UR8, UR21, UR5, URZ ;  /* 0x0000000515087290 */ /* 0x000fe2000fffe03f */
[----:B------:R-:W1:Y:S01]  /*3020*/  LDC R32, c[0x0][0x288] ;  /* 0x0000a200ff207b82 */ /* 0x000e620000000800 */
[----:B------:R-:W-:Y:S01]  /*3030*/  UISETP.GE.U32.AND UP1, UPT, UR21, 0x7, UPT ;  /* 0x000000071500788c */ /* 0x000fe2000bf26070 */
[----:B------:R-:W-:Y:S01]  /*3040*/  IMAD.SHL.U32 R26, R11, 0x2, RZ ;  /* 0x000000020b1a7824 */ /* 0x000fe200078e00ff */
[----:B------:R-:W-:Y:S02]  /*3050*/  UISETP.GT.U32.AND UP0, UPT, UR8, 0x6, UPT ;  /* 0x000000060800788c */ /* 0x000fe4000bf04070 */
[----:B------:R-:W-:Y:S02]  /*3060*/  UIMAD.WIDE.U32 UR6, UR8, 0x24924925, URZ ;  /* 0x24924925080678a5 */ /* 0x000fe4000f8e003f */
[----:B------:R-:W-:Y:S01]  /*3070*/  UISETP.LT.U32.AND UP0, UPT, UR21, 0x7, UP0 ;  /* 0x000000071500788c */ /* 0x000fe20008701070 */
[----:B------:R-:W2:Y:S01]  /*3080*/  SYNCS.PHASECHK.TRANS64.TRYWAIT P0, [UR15+0x8], R16 ;  /* 0x00000810ff0075a7 */ /* 0x000ea2000800014f */
[----:B------:R-:W-:Y:S01]  /*3090*/  UIADD3 UR5, UR8, -UR7, URZ ;  /* 0x8000000708057290 */ /* 0x000fe2000fffe03f */
[----:B------:R-:W-:Y:S01]  /*30a0*/  SHF.R.S32.HI R27, RZ, 0x1f, R26 ;  /* 0x0000001fff1b7819 */ /* 0x000fe2000001141a */
[----:B------:R-:W-:-:S02]  /*30b0*/  USEL UR6, URZ, 0x1, !UP0 ;  /* 0x000000013f067887 */ /* 0x000fc4000c000000 */
[----:B------:R-:W-:Y:S02]  /*30c0*/  ULEA.HI UR5, UR5, UR7, URZ, 0x1f ;  /* 0x0000000705057291 */ /* 0x000fe4000f8ff83f */
[----:B------:R-:W-:Y:S02]  /*30d0*/  ULOP3.LUT UR4, UR4, UR6, URZ, 0x3c, !UPT ;  /* 0x0000000604047292 */ /* 0x000fe4000f8e3c3f */
[----:B------:R-:W-:-:S04]  /*30e0*/  USHF.R.U32.HI UR5, URZ, 0x2, UR5 ;  /* 0x000000023f057899 */ /* 0x000fc80008011605 */
[----:B------:R-:W-:Y:S02]  /*30f0*/  @UP1 ULOP3.LUT UR4, UR4, 0x1, UR5, 0x78, !UPT ;  /* 0x0000000104041892 */ /* 0x000fe4000f8e7805 */
[----:B------:R-:W-:Y:S01]  /*3100*/  UIMAD UR5, UR5, -0x7, UR8 ;  /* 0xfffffff9050578a4 */ /* 0x000fe2000f8e0208 */
[----:B-12---:R-:W-:Y:S11]  /*3110*/  @!P0 BRA `(.L_x_34) ;  /* 0x0000006000308947 */ /* 0x006ff60003800000 */
.L_x_195:
[----:B------:R-:W-:Y:S01]  /*3120*/  IMAD.SHL.U32 R28, R6, 0x40, RZ ;  /* 0x00000040061c7824 */ /* 0x000fe200078e00ff */
[----:B------:R-:W-:Y:S01]  /*3130*/  ULDC UR8, c[0x0][0x284] ;  /* 0x0000a10000087ab9 */ /* 0x000fe20000000800 */
[----:B------:R-:W-:Y:S01]  /*3140*/  IMAD.SHL.U32 R29, R5, 0x80, RZ ;  /* 0x00000080051d7824 */ /* 0x000fe200078e00ff */
[----:B------:R-:W-:Y:S01]  /*3150*/  SHF.R.S32.HI R34, RZ, 0x1f, R4 ;  /* 0x0000001fff227819 */ /* 0x000fe20000011404 */
[----:B------:R-:W-:Y:S01]  /*3160*/  ULDC.64 UR6, c[0x0][0x5d0] ;  /* 0x0001740000067ab9 */ /* 0x000fe20000000a00 */
[----:B------:R-:W-:Y:S01]  /*3170*/  ISETP.GE.AND P0, PT, R28, UR8, PT ;  /* 0x000000081c007c0c */ /* 0x000fe2000bf06270 */
[----:B0-----:R-:W-:Y:S01]  /*3180*/  IMAD.WIDE.U32 R16, R4, UR6, R26 ;  /* 0x0000000604107c25 */ /* 0x001fe2000f8e001a */
[----:B------:R-:W-:Y:S02]  /*3190*/  SHF.R.S32.HI R33, RZ, 0x1f, R29 ;  /* 0x0000001fff217819 */ /* 0x000fe4000001141d */
[C---:B------:R-:W-:Y:S01]  /*31a0*/  ISETP.GE.OR P0, PT, R29.reuse, R32, P0 ;  /* 0x000000201d00720c */ /* 0x040fe20000706670 */
[----:B------:R-:W-:Y:S01]  /*31b0*/  IMAD R5, R34, UR6, RZ ;  /* 0x0000000622057c24 */ /* 0x000fe2000f8e02ff */
[----:B------:R-:W-:-:S03]  /*31c0*/  IADD3 R16, P1, R29, R16, RZ ;  /* 0x000000101d107210 */ /* 0x000fc60007f3e0ff */
[----:B------:R-:W-:-:S05]  /*31d0*/  IMAD R5, R4, UR7, R5 ;  /* 0x0000000704057c24 */ /* 0x000fca000f8e0205 */
[----:B------:R-:W-:-:S03]  /*31e0*/  IADD3.X R17, R33, R17, R5, P1, !PT ;  /* 0x0000001121117210 */ /* 0x000fc60000ffe405 */
[----:B------:R-:W-:Y:S05]  /*31f0*/  @P0 BRA `(.L_x_35) ;  /* 0x0000004400b80947 */ /* 0x000fea0003800000 */
[----:B------:R-:W0:Y:S01]  /*3200*/  LDC.64 R30, c[0x0][0x5c8] ;  /* 0x00017200ff1e7b82 */ /* 0x000e220000000a00 */
[----:B------:R-:W-:Y:S01]  /*3210*/  IMAD.WIDE R24, R6, 0x40, R14 ;  /* 0x0000004006187825 */ /* 0x000fe200078e020e */
[----:B------:R-:W-:Y:S01]  /*3220*/  ULDC.64 UR6, c[0x0][0x5c0] ;  /* 0x0001700000067ab9 */ /* 0x000fe20000000a00 */
[----:B------:R-:W-:Y:S02]  /*3230*/  BSSY B0, `(.L_x_35) ;  /* 0x000046a000007945 */ /* 0x000fe40003800000 */
[----:B------:R-:W-:-:S04]  /*3240*/  IMAD R6, R11, -0x2, R32 ;  /* 0xfffffffe0b067824 */ /* 0x000fc800078e0220 */
[----:B------:R-:W-:Y:S02]  /*3250*/  IMAD.IADD R6, R6, 0x1, -R29 ;  /* 0x0000000106067824 */ /* 0x000fe400078e0a1d */
[-C--:B0-----:R-:W-:Y:S02]  /*3260*/  IMAD R5, R25, R30.reuse, RZ ;  /* 0x0000001e19057224 */ /* 0x081fe400078e02ff */
[----:B------:R-:W-:-:S04]  /*3270*/  IMAD.WIDE.U32 R16, R24, R30, R16 ;  /* 0x0000001e18107225 */ /* 0x000fc800078e0010 */
[----:B------:R-:W-:Y:S01]  /*3280*/  IMAD R19, R24, R31, R5 ;  /* 0x0000001f18137224 */ /* 0x000fe200078e0205 */
[----:B------:R-:W-:Y:S02]  /*3290*/  LEA R5, P0, R30, R16, 0x3 ;  /* 0x000000101e057211 */ /* 0x000fe400078018ff */
[----:B------:R-:W-:Y:S01]  /*32a0*/  IADD3 R18, P1, R16, UR6, RZ ;  /* 0x0000000610127c10 */ /* 0x000fe2000ff3e0ff */
[----:B------:R-:W-:Y:S01]  /*32b0*/  IMAD.IADD R19, R17, 0x1, R19 ;  /* 0x0000000111137824 */ /* 0x000fe200078e0213 */
[----:B------:R-:W-:-:S04]  /*32c0*/  IADD3 R16, P3, R5, UR6, RZ ;  /* 0x0000000605107c10 */ /* 0x000fc8000ff7e0ff */
[----:B------:R-:W-:Y:S01]  /*32d0*/  LEA.HI.X R5, R30, R19, R31, 0x3, P0 ;  /* 0x000000131e057211 */ /* 0x000fe200000f1c1f */
[----:B------:R-:W-:Y:S01]  /*32e0*/  IMAD.IADD R30, R13, 0x1, -R28 ;  /* 0x000000010d1e7824 */ /* 0x000fe200078e0a1c */
[----:B-----5:R-:W-:Y:S02]  /*32f0*/  FSETP.NEU.AND P0, PT, R12, RZ, PT ;  /* 0x000000ff0c00720b */ /* 0x020fe40003f0d000 */
[----:B------:R-:W-:Y:S02]  /*3300*/  IADD3.X R19, R19, UR7, RZ, P1, !PT ;  /* 0x0000000713137c10 */ /* 0x000fe40008ffe4ff */
[----:B------:R-:W-:-:S09]  /*3310*/  IADD3.X R17, R5, UR7, RZ, P3, !PT ;  /* 0x0000000705117c10 */ /* 0x000fd20009ffe4ff */
[----:B------:R-:W-:Y:S05]  /*3320*/  @!P0 BRA `(.L_x_36) ;  /* 0x0000003400608947 */ /* 0x000fea0003800000 */
[----:B------:R-:W-:Y:S01]  /*3330*/  ULDC.64 UR6, c[0x0][0x5b8] ;  /* 0x00016e0000067ab9 */ /* 0x000fe20000000a00 */
[----:B------:R-:W-:Y:S01]  /*3340*/  ULDC.64 UR8, c[0x0][0x5a8] ;  /* 0x00016a0000087ab9 */ /* 0x000fe20000000a00 */
[----:B------:R-:W-:Y:S01]  /*3350*/  IMAD.WIDE.U32 R26, R4, UR6, R26 ;  /* 0x00000006041a7c25 */ /* 0x000fe2000f8e001a */
[----:B------:R-:W-:Y:S01]  /*3360*/  BSSY B1, `(.L_x_37) ;  /* 0x0000010000017945 */ /* 0x000fe20003800000 */
[----:B------:R-:W-:Y:S02]  /*3370*/  PRMT R28, RZ, 0x7610, R28 ;  /* 0x00007610ff1c7816 */ /* 0x000fe4000000001c */
[----:B------:R-:W-:Y:S01]  /*3380*/  IMAD R5, R34, UR6, RZ ;  /* 0x0000000622057c24 */ /* 0x000fe2000f8e02ff */
[----:B------:R-:W-:-:S03]  /*3390*/  IADD3 R26, P0, R29, R26, RZ ;  /* 0x0000001a1d1a7210 */ /* 0x000fc60007f1e0ff */
[----:B------:R-:W-:Y:S01]  /*33a0*/  IMAD R5, R4, UR7, R5 ;  /* 0x0000000704057c24 */ /* 0x000fe2000f8e0205 */
[----:B------:R-:W-:Y:S02]  /*33b0*/  ULDC.64 UR6, c[0x0][0x5b0] ;  /* 0x00016c0000067ab9 */ /* 0x000fe40000000a00 */
[----:B------:R-:W-:Y:S02]  /*33c0*/  IMAD R29, R25, UR6, RZ ;  /* 0x00000006191d7c24 */ /* 0x000fe4000f8e02ff */
[----:B------:R-:W-:Y:S02]  /*33d0*/  IADD3.X R27, R33, R27, R5, P0, !PT ;  /* 0x0000001b211b7210 */ /* 0x000fe400007fe405 */
[----:B------:R-:W-:Y:S01]  /*33e0*/  ISETP.GE.AND P0, PT, R30, 0x1, PT ;  /* 0x000000011e00780c */ /* 0x000fe20003f06270 */
[C---:B------:R-:W-:Y:S02]  /*33f0*/  IMAD R29, R24.reuse, UR7, R29 ;  /* 0x00000007181d7c24 */ /* 0x040fe4000f8e021d */
[----:B------:R-:W-:Y:S01]  /*3400*/  IMAD.WIDE.U32 R4, R24, UR6, R26 ;  /* 0x0000000618047c25 */ /* 0x000fe2000f8e001a */
[----:B------:R-:W-:-:S02]  /*3410*/  ISETP.LT.OR P4, PT, R6, 0x1, !P0 ;  /* 0x000000010600780c */ /* 0x000fc40004781670 */
[----:B------:R-:W-:-:S04]  /*3420*/  IADD3 R4, P1, R4, UR8, RZ ;  /* 0x0000000804047c10 */ /* 0x000fc8000ff3e0ff */
[----:B------:R-:W-:-:S07]  /*3430*/  IADD3.X R5, R5, UR9, R29, P1, !PT ;  /* 0x0000000905057c10 */ /* 0x000fce0008ffe41d */
[----:B------:R-:W-:Y:S05]  /*3440*/  @P4 BRA `(.L_x_38) ;  /* 0x0000000000044947 */ /* 0x000fea0003800000 */
[----:B------:R0:W5:Y:S02]  /*3450*/  LDG.E.U8 R28, desc[UR18][R4.64] ;  /* 0x00000012041c7981 */ /* 0x000164000c1e1100 */
.L_x_38:
[----:B------:R-:W-:Y:S05]  /*3460*/  BSYNC B1 ;  /* 0x0000000000017941 */ /* 0x000fea0003800000 */
.L_x_37:
[----:B-----5:R-:W-:Y:S01]  /*3470*/  LOP3.LUT R28, R28, 0xff, RZ, 0xc0, !PT ;  /* 0x000000ff1c1c7812 */ /* 0x020fe200078ec0ff */
[----:B------:R-:W-:Y:S01]  /*3480*/  BSSY B1, `(.L_x_39) ;  /* 0x000000b000017945 */ /* 0x000fe20003800000 */
[----:B------:R-:W-:Y:S02]  /*3490*/  ISETP.LT.OR P3, PT, R6, 0x2, !P0 ;  /* 0x000000020600780c */ /* 0x000fe40004761670 */
[----:B------:R-:W-:-:S05]  /*34a0*/  F2FP.F16.E5M2.UNPACK_B R28, R28 ;  /* 0x0000001cff1c723e */ /* 0x000fca00020004ff */
[----:B------:R-:W-:-:S05]  /*34b0*/  HADD2.F32 R29, -RZ, R28.H0_H0 ;  /* 0x2000001cff1d7230 */ /* 0x000fca0000004100 */
[----:B------:R-:W-:-:S04]  /*34c0*/  FMUL R28, R29, R12 ;  /* 0x0000000c1d1c7220 */ /* 0x000fc80000400000 */
[----:B------:R-:W-:-:S05]  /*34d0*/  FFMA R28, R149, R10, R28 ;  /* 0x0000000a951c7223 */ /* 0x000fca000000001c */
[----:B------:R-:W-:Y:S02]  /*34e0*/  F2FP.SATFINITE.E5M2.F32.PACK_AB_MERGE_C R29, RZ, R28, RZ ;  /* 0x0000001cff1d723e */ /* 0x000fe400048060ff */
[----:B------:R-:W-:-:S03]  /*34f0*/  PRMT R28, RZ, 0x7610, R28 ;  /* 0x00007610ff1c7816 */ /* 0x000fc6000000001c */
[----:B------:R1:W-:Y:S01]  /*3500*/  @!P4 STG.E.U8 desc[UR18][R18.64], R29 ;  /* 0x0000001d1200c986 */ /* 0x0003e2000c101112 */
[----:B------:R-:W-:Y:S05]  /*3510*/  @P3 BRA `(.L_x_40) ;  /* 0x0000000000043947 */ /* 0x000fea0003800000 */
[----:B------:R2:W5:Y:S02]  /*3520*/  LDG.E.U8 R28, desc[UR18][R4.64+0x1] ;  /* 0x00000112041c7981 */ /* 0x000564000c1e1100 */
.L_x_40:
[----:B------:R-:W-:Y:S05]  /*3530*/  BSYNC B1 ;  /* 0x0000000000017941 */ /* 0x000fea0003800000 */
.L_x_39:
[----:B-----5:R-:W-:Y:S01]  /*3540*/  LOP3.LUT R28, R28, 0xff, RZ, 0xc0, !PT ;  /* 0x000000ff1c1c7812 */ /* 0x020fe200078ec0ff */
[----:B------:R-:W-:Y:S01]  /*3550*/  BSSY B1, `(.L_x_41) ;  /* 0x0000013000017945 */ /* 0x000fe20003800000 */
[----:B------:R-:W-:Y:S02]  /*3560*/  IADD3 R31, P1, R24, 0x8, RZ ;  /* 0x00000008181f7810 */ /* 0x000fe40007f3e0ff */
[----:B------:R-:W-:-:S03]  /*3570*/  F2FP.F16.E5M2.UNPACK_B R28, R28 ;  /* 0x0000001cff1c723e */ /* 0x000fc600020004ff */
[----:B------:R-:W-:Y:S01]  /*3580*/  IMAD.X R24, RZ, RZ, R25, P1 ;  /* 0x000000ffff187224 */ /* 0x000fe200008e0619 */
[----:B------:R-:W-:Y:S01]  /*3590*/  ISETP.GE.AND P1, PT, R30, 0x9, PT ;  /* 0x000000091e00780c */ /* 0x000fe20003f26270 */
[----:B-1----:R-:W-:Y:S02]  /*35a0*/  HADD2.F32 R29, -RZ, R28.H0_H0 ;  /* 0x2000001cff1d7230 */ /* 0x002fe40000004100 */
[----:B------:R-:W-:Y:S01]  /*35b0*/  IMAD R24, R24, UR6, RZ ;  /* 0x0000000618187c24 */ /* 0x000fe2000f8e02ff */
[----:B------:R-:W-:Y:S01]  /*35c0*/  ISETP.LT.OR P5, PT, R6, 0x1, !P1 ;  /* 0x000000010600780c */ /* 0x000fe20004fa1670 */
[----:B------:R-:W-:-:S04]  /*35d0*/  IMAD.WIDE.U32 R26, R31, UR6, R26 ;  /* 0x000000061f1a7c25 */ /* 0x000fc8000f8e001a */
[----:B------:R-:W-:Y:S01]  /*35e0*/  FMUL R29, R29, R12 ;  /* 0x0000000c1d1d7220 */ /* 0x000fe20000400000 */
[----:B------:R-:W-:-:S03]  /*35f0*/  IMAD R31, R31, UR7, R24 ;  /* 0x000000071f1f7c24 */ /* 0x000fc6000f8e0218 */
[----:B------:R-:W-:Y:S01]  /*3600*/  FFMA R29, R144, R10, R29 ;  /* 0x0000000a901d7223 */ /* 0x000fe2000000001d */
[----:B------:R-:W-:Y:S02]  /*3610*/  IADD3 R24, P4, R26, UR8, RZ ;  /* 0x000000081a187c10 */ /* 0x000fe4000ff9e0ff */
[----:B------:R-:W-:Y:S02]  /*3620*/  PRMT R26, RZ, 0x7610, R26 ;  /* 0x00007610ff1a7816 */ /* 0x000fe4000000001a */
[----:B------:R-:W-:Y:S02]  /*3630*/  F2FP.SATFINITE.E5M2.F32.PACK_AB_MERGE_C R29, RZ, R29, RZ ;  /* 0x0000001dff1d723e */ /* 0x000fe400048060ff */
[----:B------:R-:W-:-:S03]  /*3640*/  IADD3.X R25, R27, UR9, R31, P4, !PT ;  /* 0x000000091b197c10 */ /* 0x000fc6000a7fe41f */
[----:B------:R1:W-:Y:S01]  /*3650*/  @!P3 STG.E.U8 desc[UR18][R18.64+0x1], R29 ;  /* 0x0000011d1200b986 */ /* 0x0003e2000c101112 */
[----:B------:R-:W-:Y:S05]  /*3660*/  @P5 BRA `(.L_x_42) ;  /* 0x0000000000045947 */ /* 0x000fea0003800000 */
[----:B------:R3:W5:Y:S02]  /*3670*/  LDG.E.U8 R26, desc[UR18][R24.64] ;  /* 0x00000012181a7981 */ /* 0x000764000c1e1100 */
.L_x_42:
[----:B------:R-:W-:Y:S05]  /*3680*/  BSYNC B1 ;  /* 0x0000000000017941 */ /* 0x000fea0003800000 */
.L_x_41:
        /* <DEDUP_REMOVED lines=12> */
.L_x_44:
[----:B------:R-:W-:Y:S05]  /*3750*/  BSYNC B1 ;  /* 0x0000000000017941 */ /* 0x000fea0003800000 */
.L_x_43:
[----:B-----5:R-:W-:Y:S01]  /*3760*/  LOP3.LUT R26, R26, 0xff, RZ, 0xc0, !PT ;  /* 0x000000ff1a1a7812 */ /* 0x020fe200078ec0ff */
[----:B------:R-:W-:Y:S01]  /*3770*/  BSSY B1, `(.L_x_45) ;  /* 0x000000b000017945 */ /* 0x000fe20003800000 */
[----:B------:R-:W-:Y:S02]  /*3780*/  ISETP.LT.OR P4, PT, R6, 0x9, !P0 ;  /* 0x000000090600780c */ /* 0x000fe40004781670 */
[----:B------:R-:W-:-:S05]  /*3790*/  F2FP.F16.E5M2.UNPACK_B R26, R26 ;  /* 0x0000001aff1a723e */ /* 0x000fca00020004ff */
[----:B----4-:R-:W-:Y:S01]  /*37a0*/  HADD2.F32 R27, -RZ, R26.H0_H0 ;  /* 0x2000001aff1b7230 */ /* 0x010fe20000004100 */
[----:B------:R-:W-:-:S04]  /*37b0*/  PRMT R26, RZ, 0x7610, R26 ;  /* 0x00007610ff1a7816 */ /* 0x000fc8000000001a */
[----:B------:R-:W-:-:S04]  /*37c0*/  FMUL R27, R27, R12 ;  /* 0x0000000c1b1b7220 */ /* 0x000fc80000400000 */
[----:B------:R-:W-:-:S05]  /*37d0*/  FFMA R27, R142, R10, R27 ;  /* 0x0000000a8e1b7223 */ /* 0x000fca000000001b */
[----:B------:R-:W-:-:S05]  /*37e0*/  F2FP.SATFINITE.E5M2.F32.PACK_AB_MERGE_C R27, RZ, R27, RZ ;  /* 0x0000001bff1b723e */ /* 0x000fca00048060ff */
[----:B------:R4:W-:Y:S01]  /*37f0*/  @!P3 STG.E.U8 desc[UR18][R16.64+0x1], R27 ;  /* 0x0000011b1000b986 */ /* 0x0009e2000c101112 */
[----:B------:R-:W-:Y:S05]  /*3800*/  @P4 BRA `(.L_x_46) ;  /* 0x0000000000044947 */ /* 0x000fea0003800000 */
[----:B------:R0:W5:Y:S02]  /*3810*/  LDG.E.U8 R26, desc[UR18][R4.64+0x8] ;  /* 0x00000812041a7981 */ /* 0x000164000c1e1100 */
.L_x_46:
[----:B------:R-:W-:Y:S05]  /*3820*/  BSYNC B1 ;  /* 0x0000000000017941 */ /* 0x000fea0003800000 */
.L_x_45:
[----:B-----5:R-:W-:Y:S01]  /*3830*/  LOP3.LUT R26, R26, 0xff, RZ, 0xc0, !PT ;  /* 0x000000ff1a1a7812 */ /* 0x020fe200078ec0ff */
[----:B------:R-:W-:Y:S01]  /*3840*/  BSSY B1, `(.L_x_47) ;  /* 0x000000b000017945 */ /* 0x000fe20003800000 */
[----:B------:R-:W-:Y:S02]  /*3850*/  ISETP.LT.OR P3, PT, R6, 0xa, !P0 ;  /* 0x0000000a0600780c */ /* 0x000fe40004761670 */
[----:B------:R-:W-:-:S05]  /*3860*/  F2FP.F16.E5M2.UNPACK_B R26, R26 ;  /* 0x0000001aff1a723e */ /* 0x000fca00020004ff */
[----:B----4-:R-:W-:-:S05]  /*3870*/  HADD2.F32 R27, -RZ, R26.H0_H0 ;  /* 0x2000001aff1b7230 */ /* 0x010fca0000004100 */
[----:B------:R-:W-:-:S04]  /*3880*/  FMUL R26, R27, R12 ;  /* 0x0000000c1b1a7220 */ /* 0x000fc80000400000 */
[----:B------:R-:W-:-:S05]  /*3890*/  FFMA R26, R145, R10, R26 ;  /* 0x0000000a911a7223 */ /* 0x000fca000000001a */
[----:B------:R-:W-:Y:S02]  /*38a0*/  F2FP.SATFINITE.E5M2.F32.PACK_AB_MERGE_C R27, RZ, R26, RZ ;  /* 0x0000001aff1b723e */ /* 0x000fe400048060ff */
[----:B------:R-:W-:-:S03]  /*38b0*/  PRMT R26, RZ, 0x7610, R26 ;  /* 0x00007610ff1a7816 */ /* 0x000fc6000000001a */
[----:B------:R4:W-:Y:S01]  /*38c0*/  @!P4 STG.E.U8 desc[UR18][R18.64+0x8], R27 ;  /* 0x0000081b1200c986 */ /* 0x0009e2000c101112 */
[----:B------:R-:W-:Y:S05]  /*38d0*/  @P3 BRA `(.L_x_48) ;  /* 0x0000000000043947 */ /* 0x000fea0003800000 */
[----:B------:R0:W5:Y:S02]  /*38e0*/  LDG.E.U8 R26, desc[UR18][R4.64+0x9] ;  /* 0x00000912041a7981 */ /* 0x000164000c1e1100 */
.L_x_48:
[----:B------:R-:W-:Y:S05]  /*38f0*/  BSYNC B1 ;  /* 0x0000000000017941 */ /* 0x000fea0003800000 */
.L_x_47:
        /* <DEDUP_REMOVED lines=12> */
.L_x_50:
[----:B------:R-:W-:Y:S05]  /*39c0*/  BSYNC B1 ;  /* 0x0000000000017941 */ /* 0x000fea0003800000 */
.L_x_49:
        /* <DEDUP_REMOVED lines=12> */
.L_x_52:
[----:B------:R-:W-:Y:S05]  /*3a90*/  BSYNC B1 ;  /* 0x0000000000017941 */ /* 0x000fea0003800000 */
.L_x_51:
        /* <DEDUP_REMOVED lines=12> */
.L_x_54:
[----:B------:R-:W-:Y:S05]  /*3b60*/  BSYNC B1 ;  /* 0x0000000000017941 */ /* 0x000fea0003800000 */
.L_x_53:
        /* <DEDUP_REMOVED lines=12> */
.L_x_56:
[----:B------:R-:W-:Y:S05]  /*3c30*/  BSYNC B1 ;  /* 0x0000000000017941 */ /* 0x000fea0003800000 */
.L_x_55:
        /* <DEDUP_REMOVED lines=12> */
.L_x_58:
[----:B------:R-:W-:Y:S05]  /*3d00*/  BSYNC B1 ;  /* 0x0000000000017941 */ /* 0x000fea0003800000 */
.L_x_57:
        /* <DEDUP_REMOVED lines=12> */
.L_x_60:
[----:B------:R-:W-:Y:S05]  /*3dd0*/  BSYNC B1 ;  /* 0x0000000000017941 */ /* 0x000fea0003800000 */
.L_x_59:
        /* <DEDUP_REMOVED lines=12> */
.L_x_62:
[----:B------:R-:W-:Y:S05]  /*3ea0*/  BSYNC B1 ;  /* 0x0000000000017941 */ /* 0x000fea0003800000 */
.L_x_61:
        /* <DEDUP_REMOVED lines=12> */
.L_x_64:
[----:B------:R-:W-:Y:S05]  /*3f70*/  BSYNC B1 ;  /* 0x0000000000017941 */ /* 0x000fea0003800000 */
.L_x_63:
        /* <DEDUP_REMOVED lines=12> */
.L_x_66:
[----:B------:R-:W-:Y:S05]  /*4040*/  BSYNC B1 ;  /* 0x0000000000017941 */ /* 0x000fea0003800000 */
.L_x_65:
        /* <DEDUP_REMOVED lines=12> */
.L_x_68:
[----:B------:R-:W-:Y:S05]  /*4110*/  BSYNC B1 ;  /* 0x0000000000017941 */ /* 0x000fea0003800000 */
.L_x_67:
        /* <DEDUP_REMOVED lines=12> */
.L_x_70:
[----:B------:R-:W-:Y:S05]  /*41e0*/  BSYNC B1 ;  /* 0x0000000000017941 */ /* 0x000fea0003800000 */
.L_x_69:
        /* <DEDUP_REMOVED lines=12> */
.L_x_72:
[----:B------:R-:W-:Y:S05]  /*42b0*/  BSYNC B1 ;  /* 0x0000000000017941 */ /* 0x000fea0003800000 */
.L_x_71:
        /* <DEDUP_REMOVED lines=12> */
.L_x_74:
[----:B------:R-:W-:Y:S05]  /*4380*/  BSYNC B1 ;  /* 0x0000000000017941 */ /* 0x000fea0003800000 */
.L_x_73:
        /* <DEDUP_REMOVED lines=12> */
.L_x_76:
[----:B------:R-:W-:Y:S05]  /*4450*/  BSYNC B1 ;  /* 0x0000000000017941 */ /* 0x000fea0003800000 */
.L_x_75:
        /* <DEDUP_REMOVED lines=12> */
.L_x_78:
[----:B------:R-:W-:Y:S05]  /*4520*/  BSYNC B1 ;  /* 0x0000000000017941 */ /* 0x000fea0003800000 */
.L_x_77:
        /* <DEDUP_REMOVED lines=12> */
.L_x_80:
[----:B------:R-:W-:Y:S05]  /*45f0*/  BSYNC B1 ;  /* 0x0000000000017941 */ /* 0x000fea0003800000 */
.L_x_79:
        /* <DEDUP_REMOVED lines=12> */
.L_x_82:
[----:B------:R-:W-:Y:S05]  /*46c0*/  BSYNC B1 ;  /* 0x0000000000017941 */ /* 0x000fea0003800000 */
.L_x_81:
        /* <DEDUP_REMOVED lines=12> */
.L_x_84:
[----:B------:R-:W-:Y:S05]  /*4790*/  BSYNC B1 ;  /* 0x0000000000017941 */ /* 0x000fea0003800000 */
.L_x_83:
        /* <DEDUP_REMOVED lines=12> */
.L_x_86:
[----:B------:R-:W-:Y:S05]  /*4860*/  BSYNC B1 ;  /* 0x0000000000017941 */ /* 0x000fea0003800000 */
.L_x_85:
        /* <DEDUP_REMOVED lines=12> */
.L_x_88:
[----:B------:R-:W-:Y:S05]  /*4930*/  BSYNC B1 ;  /* 0x0000000000017941 */ /* 0x000fea0003800000 */
.L_x_87:
        /* <DEDUP_REMOVED lines=12> */
.L_x_90:
[----:B------:R-:W-:Y:S05]  /*4a00*/  BSYNC B1 ;  /* 0x0000000000017941 */ /* 0x000fea0003800000 */
.L_x_89:
        /* <DEDUP_REMOVED lines=12> */
.L_x_92:
[----:B------:R-:W-:Y:S05]  /*4ad0*/  BSYNC B1 ;  /* 0x0000000000017941 */ /* 0x000fea0003800000 */
.L_x_91:
        /* <DEDUP_REMOVED lines=12> */
.L_x_94:
[----:B------:R-:W-:Y:S05]  /*4ba0*/  BSYNC B1 ;  /* 0x0000000000017941 */ /* 0x000fea0003800000 */
.L_x_93:
        /* <DEDUP_REMOVED lines=12> */
.L_x_96:
[----:B------:R-:W-:Y:S05]  /*4c70*/  BSYNC B1 ;  /* 0x0000000000017941 */ /* 0x000fea0003800000 */
.L_x_95:
        /* <DEDUP_REMOVED lines=12> */
.L_x_98:
[----:B------:R-:W-:Y:S05]  /*4d40*/  BSYNC B1 ;  /* 0x0000000000017941 */ /* 0x000fea0003800000 */
.L_x_97:
        /* <DEDUP_REMOVED lines=12> */
.L_x_100:
[----:B------:R-:W-:Y:S05]  /*4e10*/  BSYNC B1 ;  /* 0x0000000000017941 */ /* 0x000fea0003800000 */
.L_x_99:
        /* <DEDUP_REMOVED lines=12> */
.L_x_102:
[----:B------:R-:W-:Y:S05]  /*4ee0*/  BSYNC B1 ;  /* 0x0000000000017941 */ /* 0x000fea0003800000 */
.L_x_101:
        /* <DEDUP_REMOVED lines=12> */
.L_x_104:
[----:B------:R-:W-:Y:S05]  /*4fb0*/  BSYNC B1 ;  /* 0x0000000000017941 */ /* 0x000fea0003800000 */
.L_x_103:
        /* <DEDUP_REMOVED lines=12> */
.L_x_106:
[----:B------:R-:W-:Y:S05]  /*5080*/  BSYNC B1 ;  /* 0x0000000000017941 */ /* 0x000fea0003800000 */
.L_x_105:
        /* <DEDUP_REMOVED lines=12> */
.L_x_108:
[----:B------:R-:W-:Y:S05]  /*5150*/  BSYNC B1 ;  /* 0x0000000000017941 */ /* 0x000fea0003800000 */
.L_x_107:
        /* <DEDUP_REMOVED lines=12> */
.L_x_110:
[----:B------:R-:W-:Y:S05]  /*5220*/  BSYNC B1 ;  /* 0x0000000000017941 */ /* 0x000fea0003800000 */
.L_x_109:
        /* <DEDUP_REMOVED lines=12> */
.L_x_112:
[----:B------:R-:W-:Y:S05]  /*52f0*/  BSYNC B1 ;  /* 0x0000000000017941 */ /* 0x000fea0003800000 */
.L_x_111:
        /* <DEDUP_REMOVED lines=12> */
.L_x_114:
[----:B------:R-:W-:Y:S05]  /*53c0*/  BSYNC B1 ;  /* 0x0000000000017941 */ /* 0x000fea0003800000 */
.L_x_113:
        /* <DEDUP_REMOVED lines=12> */
.L_x_116:
[----:B------:R-:W-:Y:S05]  /*5490*/  BSYNC B1 ;  /* 0x0000000000017941 */ /* 0x000fea0003800000 */
.L_x_115:
        /* <DEDUP_REMOVED lines=12> */
.L_x_118:
[----:B------:R-:W-:Y:S05]  /*5560*/  BSYNC B1 ;  /* 0x0000000000017941 */ /* 0x000fea0003800000 */
.L_x_117:
        /* <DEDUP_REMOVED lines=12> */
.L_x_120:
[----:B------:R-:W-:Y:S05]  /*5630*/  BSYNC B1 ;  /* 0x0000000000017941 */ /* 0x000fea0003800000 */
.L_x_119:
        /* <DEDUP_REMOVED lines=12> */
.L_x_122:
[----:B------:R-:W-:Y:S05]  /*5700*/  BSYNC B1 ;  /* 0x0000000000017941 */ /* 0x000fea0003800000 */
.L_x_121:
        /* <DEDUP_REMOVED lines=12> */
.L_x_124:
[----:B------:R-:W-:Y:S05]  /*57d0*/  BSYNC B1 ;  /* 0x0000000000017941 */ /* 0x000fea0003800000 */
.L_x_123:
        /* <DEDUP_REMOVED lines=12> */
.L_x_126:
[----:B------:R-:W-:Y:S05]  /*58a0*/  BSYNC B1 ;  /* 0x0000000000017941 */ /* 0x000fea0003800000 */
.L_x_125:
        /* <DEDUP_REMOVED lines=12> */
.L_x_128:
[----:B------:R-:W-:Y:S05]  /*5970*/  BSYNC B1 ;  /* 0x0000000000017941 */ /* 0x000fea0003800000 */
.L_x_127:
        /* <DEDUP_REMOVED lines=12> */
.L_x_130:
[----:B------:R-:W-:Y:S05]  /*5a40*/  BSYNC B1 ;  /* 0x0000000000017941 */ /* 0x000fea0003800000 */
.L_x_129:
        /* <DEDUP_REMOVED lines=12> */
.L_x_132:
[----:B------:R-:W-:Y:S05]  /*5b10*/  BSYNC B1 ;  /* 0x0000000000017941 */ /* 0x000fea0003800000 */
.L_x_131:
        /* <DEDUP_REMOVED lines=12> */
.L_x_134:
[----:B------:R-:W-:Y:S05]  /*5be0*/  BSYNC B1 ;  /* 0x0000000000017941 */ /* 0x000fea0003800000 */
.L_x_133:
        /* <DEDUP_REMOVED lines=12> */
.L_x_136:
[----:B------:R-:W-:Y:S05]  /*5cb0*/  BSYNC B1 ;  /* 0x0000000000017941 */ /* 0x000fea0003800000 */
.L_x_135:
        /* <DEDUP_REMOVED lines=12> */
.L_x_138:
[----:B------:R-:W-:Y:S05]  /*5d80*/  BSYNC B1 ;  /* 0x0000000000017941 */ /* 0x000fea0003800000 */
.L_x_137:
        /* <DEDUP_REMOVED lines=12> */
.L_x_140:
[----:B------:R-:W-:Y:S05]  /*5e50*/  BSYNC B1 ;  /* 0x0000000000017941 */ /* 0x000fea0003800000 */
.L_x_139:
        /* <DEDUP_REMOVED lines=12> */
.L_x_142:
[----:B------:R-:W-:Y:S05]  /*5f20*/  BSYNC B1 ;  /* 0x0000000000017941 */ /* 0x000fea0003800000 */
.L_x_141:
        /* <DEDUP_REMOVED lines=12> */
.L_x_144:
[----:B------:R-:W-:Y:S05]  /*5ff0*/  BSYNC B1 ;  /* 0x0000000000017941 */ /* 0x000fea0003800000 */
.L_x_143:
        /* <DEDUP_REMOVED lines=12> */
.L_x_146:
[----:B------:R-:W-:Y:S05]  /*60c0*/  BSYNC B1 ;  /* 0x0000000000017941 */ /* 0x000fea0003800000 */
.L_x_145:
        /* <DEDUP_REMOVED lines=12> */
.L_x_148:
[----:B------:R-:W-:Y:S05]  /*6190*/  BSYNC B1 ;  /* 0x0000000000017941 */ /* 0x000fea0003800000 */
.L_x_147:
        /* <DEDUP_REMOVED lines=12> */
.L_x_150:
[----:B------:R-:W-:Y:S05]  /*6260*/  BSYNC B1 ;  /* 0x0000000000017941 */ /* 0x000fea0003800000 */
.L_x_149:
        /* <DEDUP_REMOVED lines=12> */
.L_x_152:
[----:B------:R-:W-:Y:S05]  /*6330*/  BSYNC B1 ;  /* 0x0000000000017941 */ /* 0x000fea0003800000 */
.L_x_151:
        /* <DEDUP_REMOVED lines=12> */
.L_x_154:
[----:B------:R-:W-:Y:S05]  /*6400*/  BSYNC B1 ;  /* 0x0000000000017941 */ /* 0x000fea0003800000 */
.L_x_153:
        /* <DEDUP_REMOVED lines=12> */
.L_x_156:
[----:B------:R-:W-:Y:S05]  /*64d0*/  BSYNC B1 ;  /* 0x0000000000017941 */ /* 0x000fea0003800000 */
.L_x_155:
        /* <DEDUP_REMOVED lines=12> */
.L_x_158:
[----:B------:R-:W-:Y:S05]  /*65a0*/  BSYNC B1 ;  /* 0x0000000000017941 */ /* 0x000fea0003800000 */
.L_x_157:
[----:B-----5:R-:W-:Y:S01]  /*65b0*/  LOP3.LUT R26, R26, 0xff, RZ, 0xc0, !PT ;  /* 0x000000ff1a1a7812 */ /* 0x020fe200078ec0ff */
[----:B------:R-:W-:Y:S01]  /*65c0*/  BSSY B1, `(.L_x_159) ;  /* 0x000000b000017945 */ /* 0x000fe20003800000 */
[----:B------:R-:W-:Y:S02]  /*65d0*/  ISETP.LT.OR P0, PT, R6, 0x7a, !P0 ;  /* 0x0000007a0600780c */ /* 0x000fe40004701670 */
[----:B------:R-:W-:-:S05]  /*65e0*/  F2FP.F16.E5M2.UNPACK_B R26, R26 ;  /* 0x0000001aff1a723e */ /* 0x000fca00020004ff */
[----:B----4-:R-:W-:-:S05]  /*65f0*/  HADD2.F32 R27, -RZ, R26.H0_H0 ;  /* 0x2000001aff1b7230 */ /* 0x010fca0000004100 */
[----:B------:R-:W-:-:S04]  /*6600*/  FMUL R26, R27, R12 ;  /* 0x0000000c1b1a7220 */ /* 0x000fc80000400000 */
[----:B------:R-:W-:Y:S01]  /*6610*/  FFMA R26, R21, R10, R26 ;  /* 0x0000000a151a7223 */ /* 0x000fe2000000001a */
[----:B------:R-:W-:-:S04]  /*6620*/  PRMT R21, RZ, 0x7610, R21 ;  /* 0x00007610ff157816 */ /* 0x000fc80000000015 */
[----:B------:R-:W-:-:S05]  /*6630*/  F2FP.SATFINITE.E5M2.F32.PACK_AB_MERGE_C R27, RZ, R26, RZ ;  /* 0x0000001aff1b723e */ /* 0x000fca00048060ff */
[----:B------:R4:W-:Y:S01]  /*6640*/  @!P4 STG.E.U8 desc[UR18][R18.64+0x78], R27 ;  /* 0x0000781b1200c986 */ /* 0x0009e2000c101112 */
[----:B------:R-:W-:Y:S05]  /*6650*/  @P0 BRA `(.L_x_160) ;  /* 0x0000000000040947 */ /* 0x000fea0003800000 */
[----:B------:R0:W5:Y:S02]  /*6660*/  LDG.E.U8 R21, desc[UR18][R4.64+0x79] ;  /* 0x0000791204157981 */ /* 0x000164000c1e1100 */
.L_x_160:
[----:B------:R-:W-:Y:S05]  /*6670*/  BSYNC B1 ;  /* 0x0000000000017941 */ /* 0x000fea0003800000 */
.L_x_159:
[----:B-----5:R-:W-:Y:S01]  /*6680*/  LOP3.LUT R21, R21, 0xff, RZ, 0xc0, !PT ;  /* 0x000000ff15157812 */ /* 0x020fe200078ec0ff */
[----:B------:R-:W-:Y:S01]  /*6690*/  BSSY B1, `(.L_x_161) ;  /* 0x000000b000017945 */ /* 0x000fe20003800000 */
[----:B------:R-:W-:Y:S02]  /*66a0*/  ISETP.LT.OR P3, PT, R6, 0x79, !P1 ;  /* 0x000000790600780c */ /* 0x000fe40004f61670 */
[----:B------:R-:W-:Y:S02]  /*66b0*/  F2FP.F16.E5M2.UNPACK_B R21, R21 ;  /* 0x00000015ff15723e */ /* 0x000fe400020004ff */
[----:B0-2---:R-:W-:-:S03]  /*66c0*/  PRMT R4, RZ, 0x7610, R4 ;  /* 0x00007610ff047816 */ /* 0x005fc60000000004 */
[----:B------:R-:W-:-:S05]  /*66d0*/  HADD2.F32 R21, -RZ, R21.H0_H0 ;  /* 0x20000015ff157230 */ /* 0x000fca0000004100 */
[----:B------:R-:W-:-:S04]  /*66e0*/  FMUL R21, R21, R12 ;  /* 0x0000000c15157220 */ /* 0x000fc80000400000 */
[----:B------:R-:W-:-:S05]  /*66f0*/  FFMA R21, R20, R10, R21 ;  /* 0x0000000a14157223 */ /* 0x000fca0000000015 */
[----:B------:R-:W-:-:S05]  /*6700*/  F2FP.SATFINITE.E5M2.F32.PACK_AB_MERGE_C R21, RZ, R21, RZ ;  /* 0x00000015ff15723e */ /* 0x000fca00048060ff */
[----:B------:R0:W-:Y:S01]  /*6710*/  @!P0 STG.E.U8 desc[UR18][R18.64+0x79], R21 ;  /* 0x0000791512008986 */ /* 0x0001e2000c101112 */
[----:B------:R-:W-:Y:S05]  /*6720*/  @P3 BRA `(.L_x_162) ;  /* 0x0000000000043947 */ /* 0x000fea0003800000 */
[----:B------:R2:W5:Y:S02]  /*6730*/  LDG.E.U8 R4, desc[UR18][R24.64+0x78] ;  /* 0x0000781218047981 */ /* 0x000564000c1e1100 */
.L_x_162:
[----:B------:R-:W-:Y:S05]  /*6740*/  BSYNC B1 ;  /* 0x0000000000017941 */ /* 0x000fea0003800000 */
.L_x_161:
        /* <DEDUP_REMOVED lines=12> */
.L_x_164:
[----:B------:R-:W-:Y:S05]  /*6810*/  BSYNC B1 ;  /* 0x0000000000017941 */ /* 0x000fea0003800000 */
.L_x_163:
[----:B------:R-:W-:Y:S05]  /*6820*/  @P1 BRA `(.L_x_165) ;  /* 0x0000001000281947 */ /* 0x000fea0003800000 */
[----:B-----5:R-:W-:-:S04]  /*6830*/  LOP3.LUT R4, R4, 0xff, RZ, 0xc0, !PT ;  /* 0x000000ff04047812 */ /* 0x020fc800078ec0ff */
[----:B------:R-:W-:-:S05]  /*6840*/  F2FP.F16.E5M2.UNPACK_B R4, R4 ;  /* 0x00000004ff04723e */ /* 0x000fca00020004ff */
[----:B0-----:R-:W-:-:S05]  /*6850*/  HADD2.F32 R5, -RZ, R4.H0_H0 ;  /* 0x20000004ff057230 */ /* 0x001fca0000004100 */
[----:B------:R-:W-:-:S04]  /*6860*/  FMUL R5, R5, R12 ;  /* 0x0000000c05057220 */ /* 0x000fc80000400000 */
[----:B------:R-:W-:-:S05]  /*6870*/  FFMA R5, R22, R10, R5 ;  /* 0x0000000a16057223 */ /* 0x000fca0000000005 */
[----:B------:R-:W-:-:S05]  /*6880*/  F2FP.SATFINITE.E5M2.F32.PACK_AB_MERGE_C R5, RZ, R5, RZ ;  /* 0x00000005ff05723e */ /* 0x000fca00048060ff */
[----:B------:R0:W-:Y:S01]  /*6890*/  STG.E.U8 desc[UR18][R16.64+0x79], R5 ;  /* 0x0000790510007986 */ /* 0x0001e2000c101112 */
[----:B------:R-:W-:Y:S05]  /*68a0*/  BRA `(.L_x_165) ;  /* 0x0000001000087947 */ /* 0x000fea0003800000 */
.L_x_36:
[----:B------:R-:W-:Y:S01]  /*68b0*/  ISETP.GE.AND P1, PT, R30, 0x1, PT ;  /* 0x000000011e00780c */ /* 0x000fe20003f26270 */
[-C--:B------:R-:W-:Y:S01]  /*68c0*/  FMUL R149, R149, R10.reuse ;  /* 0x0000000a95957220 */ /* 0x080fe20000400000 */
[-C--:B------:R-:W-:Y:S01]  /*68d0*/  FMUL R144, R144, R10.reuse ;  /* 0x0000000a90907220 */ /* 0x080fe20000400000 */
[----:B------:R-:W-:Y:S01]  /*68e0*/  ISETP.GE.AND P0, PT, R30, 0x9, PT ;  /* 0x000000091e00780c */ /* 0x000fe20003f06270 */
[-C--:B------:R-:W-:Y:S01]  /*68f0*/  FMUL R147, R147, R10.reuse ;  /* 0x0000000a93937220 */ /* 0x080fe20000400000 */
[----:B------:R-:W-:Y:S01]  /*6900*/  ISETP.LT.OR P4, PT, R6, 0x1, !P1 ;  /* 0x000000010600780c */ /* 0x000fe20004f81670 */
[-C--:B------:R-:W-:Y:S01]  /*6910*/  FMUL R142, R142, R10.reuse ;  /* 0x0000000a8e8e7220 */ /* 0x080fe20000400000 */
[----:B------:R-:W-:Y:S01]  /*6920*/  ISETP.LT.OR P5, PT, R6, 0x2, !P1 ;  /* 0x000000020600780c */ /* 0x000fe20004fa1670 */
[-C--:B------:R-:W-:Y:S01]  /*6930*/  FMUL R145, R145, R10.reuse ;  /* 0x0000000a91917220 */ /* 0x080fe20000400000 */
[----:B------:R-:W-:Y:S01]  /*6940*/  F2FP.SATFINITE.E5M2.F32.PACK_AB_MERGE_C R149, RZ, R149, RZ ;  /* 0x00000095ff95723e */ /* 0x000fe200048060ff */
[----:B------:R-:W-:Y:S01]  /*6950*/  FMUL R140, R140, R10 ;  /* 0x0000000a8c8c7220 */ /* 0x000fe20000400000 */
[----:B------:R-:W-:Y:S01]  /*6960*/  F2FP.SATFINITE.E5M2.F32.PACK_AB_MERGE_C R5, RZ, R144, RZ ;  /* 0x00000090ff05723e */ /* 0x000fe200048060ff */
[-C--:B------:R-:W-:Y:S01]  /*6970*/  FMUL R143, R143, R10.reuse ;  /* 0x0000000a8f8f7220 */ /* 0x080fe20000400000 */
[----:B------:R-:W-:Y:S01]  /*6980*/  ISETP.LT.OR P3, PT, R6, 0x1, !P0 ;  /* 0x000000010600780c */ /* 0x000fe20004761670 */
[-C--:B------:R-:W-:Y:S01]  /*6990*/  FMUL R138, R138, R10.reuse ;  /* 0x0000000a8a8a7220 */ /* 0x080fe20000400000 */
[C---:B------:R-:W-:Y:S01]  /*69a0*/  ISETP.LT.OR P6, PT, R6.reuse, 0xa, !P1 ;  /* 0x0000000a0600780c */ /* 0x040fe20004fc1670 */
[-C--:B------:R-:W-:Y:S01]  /*69b0*/  FMUL R141, R141, R10.reuse ;  /* 0x0000000a8d8d7220 */ /* 0x080fe20000400000 */
[----:B------:R-:W-:Y:S01]  /*69c0*/  F2FP.SATFINITE.E5M2.F32.PACK_AB_MERGE_C R147, RZ, R147, RZ ;  /* 0x00000093ff93723e */ /* 0x000fe200048060ff */
[----:B------:R-:W-:Y:S01]  /*69d0*/  @!P4 STG.E.U8 desc[UR18][R18.64], R149 ;  /* 0x000000951200c986 */ /* 0x000fe2000c101112 */
[----:B------:R-:W-:Y:S01]  /*69e0*/  ISETP.LT.OR P4, PT, R6, 0x2, !P0 ;  /* 0x000000020600780c */ /* 0x000fe20004781670 */
[----:B------:R-:W-:Y:S01]  /*69f0*/  FMUL R136, R136, R10 ;  /* 0x0000000a88887220 */ /* 0x000fe20000400000 */
[----:B------:R-:W-:Y:S01]  /*6a00*/  F2FP.SATFINITE.E5M2.F32.PACK_AB_MERGE_C R25, RZ, R142, RZ ;  /* 0x0000008eff19723e */ /* 0x000fe200048060ff */
[----:B------:R0:W-:Y:S01]  /*6a10*/  @!P5 STG.E.U8 desc[UR18][R18.64+0x1], R5 ;  /* 0x000001051200d986 */ /* 0x0001e2000c101112 */
[C---:B------:R-:W-:Y:S01]  /*6a20*/  ISETP.LT.OR P5, PT, R6.reuse, 0x9, !P1 ;  /* 0x000000090600780c */ /* 0x040fe20004fa1670 */
[-C--:B------:R-:W-:Y:S01]  /*6a30*/  FMUL R139, R139, R10.reuse ;  /* 0x0000000a8b8b7220 */ /* 0x080fe20000400000 */
[----:B------:R-:W-:Y:S01]  /*6a40*/  F2FP.SATFINITE.E5M2.F32.PACK_AB_MERGE_C R145, RZ, R145, RZ ;  /* 0x00000091ff91723e */ /* 0x000fe200048060ff */
[----:B------:R-:W-:Y:S01]  /*6a50*/  @!P3 STG.E.U8 desc[UR18][R16.64], R147 ;  /* 0x000000931000b986 */ /* 0x000fe2000c101112 */
[----:B------:R-:W-:Y:S01]  /*6a60*/  ISETP.LT.OR P3, PT, R6, 0x9, !P0 ;  /* 0x000000090600780c */ /* 0x000fe20004761670 */
[-C--:B------:R-:W-:Y:S01]  /*6a70*/  FMUL R134, R134, R10.reuse ;  /* 0x0000000a86867220 */ /* 0x080fe20000400000 */
[----:B------:R-:W-:Y:S01]  /*6a80*/  F2FP.SATFINITE.E5M2.F32.PACK_AB_MERGE_C R143, RZ, R143, RZ ;  /* 0x0000008fff8f723e */ /* 0x000fe200048060ff */
[-C--:B------:R-:W-:Y:S01]  /*6a90*/  FMUL R137, R137, R10.reuse ;  /* 0x0000000a89897220 */ /* 0x080fe20000400000 */
[----:B------:R-:W-:Y:S01]  /*6aa0*/  F2FP.SATFINITE.E5M2.F32.PACK_AB_MERGE_C R141, RZ, R141, RZ ;  /* 0x0000008dff8d723e */ /* 0x000fe200048060ff */
[----:B------:R1:W-:Y:S01]  /*6ab0*/  @!P4 STG.E.U8 desc[UR18][R16.64+0x1], R25 ;  /* 0x000001191000c986 */ /* 0x0003e2000c101112 */
[----:B------:R-:W-:Y:S01]  /*6ac0*/  ISETP.LT.OR P4, PT, R6, 0xa, !P0 ;  /* 0x0000000a0600780c */ /* 0x000fe20004781670 */
[----:B------:R-:W-:Y:S01]  /*6ad0*/  FMUL R132, R132, R10 ;  /* 0x0000000a84847220 */ /* 0x000fe20000400000 */
[----:B0-----:R-:W-:Y:S01]  /*6ae0*/  F2FP.SATFINITE.E5M2.F32.PACK_AB_MERGE_C R5, RZ, R140, RZ ;  /* 0x0000008cff05723e */ /* 0x001fe200048060ff */
[----:B------:R-:W-:Y:S01]  /*6af0*/  @!P5 STG.E.U8 desc[UR18][R18.64+0x8], R145 ;  /* 0x000008911200d986 */ /* 0x000fe2000c101112 */
[C---:B------:R-:W-:Y:S01]  /*6b00*/  ISETP.LT.OR P5, PT, R6.reuse, 0x11, !P1 ;  /* 0x000000110600780c */ /* 0x040fe20004fa1670 */
[-C--:B------:R-:W-:Y:S01]  /*6b10*/  FMUL R135, R135, R10.reuse ;  /* 0x0000000a87877220 */ /* 0x080fe20000400000 */
[----:B------:R-:W-:Y:S01]  /*6b20*/  F2FP.SATFINITE.E5M2.F32.PACK_AB_MERGE_C R139, RZ, R139, RZ ;  /* 0x0000008bff8b723e */ /* 0x000fe200048060ff */
[----:B------:R0:W-:Y:S01]  /*6b30*/  @!P6 STG.E.U8 desc[UR18][R18.64+0x9], R5 ;  /* 0x000009051200e986 */ /* 0x0001e2000c101112 */
[----:B------:R-:W-:Y:S01]  /*6b40*/  ISETP.LT.OR P6, PT, R6, 0x12, !P1 ;  /* 0x000000120600780c */ /* 0x000fe20004fc1670 */
[----:B------:R-:W-:Y:S01]  /*6b50*/  FMUL R130, R130, R10 ;  /* 0x0000000a82827220 */ /* 0x000fe20000400000 */
[----:B------:R-:W-:Y:S01]  /*6b60*/  F2FP.SATFINITE.E5M2.F32.PACK_AB_MERGE_C R137, RZ, R137, RZ ;  /* 0x00000089ff89723e */ /* 0x000fe200048060ff */
[----:B------:R-:W-:Y:S01]  /*6b70*/  @!P3 STG.E.U8 desc[UR18][R16.64+0x8], R143 ;  /* 0x0000088f1000b986 */ /* 0x000fe2000c101112 */
[----:B-1----:R-:W-:Y:S01]  /*6b80*/  F2FP.SATFINITE.E5M2.F32.PACK_AB_MERGE_C R25, RZ, R138, RZ ;  /* 0x0000008aff19723e */ /* 0x002fe200048060ff */
[-C--:B------:R-:W-:Y:S01]  /*6b90*/  FMUL R133, R133, R10.reuse ;  /* 0x0000000a85857220 */ /* 0x080fe20000400000 */
[----:B------:R-:W-:Y:S01]  /*6ba0*/  ISETP.LT.OR P3, PT, R6, 0x11, !P0 ;  /* 0x000000110600780c */ /* 0x000fe20004761670 */
[-C--:B------:R-:W-:Y:S01]  /*6bb0*/  FMUL R128, R128, R10.reuse ;  /* 0x0000000a80807220 */ /* 0x080fe20000400000 */
[----:B------:R-:W-:Y:S01]  /*6bc0*/  F2FP.SATFINITE.E5M2.F32.PACK_AB_MERGE_C R135, RZ, R135, RZ ;  /* 0x00000087ff87723e */ /* 0x000fe200048060ff */
[----:B------:R1:W-:Y:S01]  /*6bd0*/  @!P4 STG.E.U8 desc[UR18][R16.64+0x9], R25 ;  /* 0x000009191000c986 */ /* 0x0003e2000c101112 */
[C---:B------:R-:W-:Y:S01]  /*6be0*/  ISETP.LT.OR P4, PT, R6.reuse, 0x12, !P0 ;  /* 0x000000120600780c */ /* 0x040fe20004781670 */
[----:B------:R-:W-:Y:S01]  /*6bf0*/  FMUL R131, R131, R10 ;  /* 0x0000000a83837220 */ /* 0x000fe20000400000 */
[----:B0-----:R-:W-:Y:S01]  /*6c00*/  F2FP.SATFINITE.E5M2.F32.PACK_AB_MERGE_C R5, RZ, R136, RZ ;  /* 0x00000088ff05723e */ /* 0x001fe200048060ff */
[----:B------:R-:W-:Y:S01]  /*6c10*/  @!P5 STG.E.U8 desc[UR18][R18.64+0x10], R141 ;  /* 0x0000108d1200d986 */ /* 0x000fe2000c101112 */
[----:B------:R-:W-:Y:S01]  /*6c20*/  ISETP.LT.OR P5, PT, R6, 0x19, !P1 ;  /* 0x000000190600780c */ /* 0x000fe20004fa1670 */
[-C--:B------:R-:W-:Y:S01]  /*6c30*/  FMUL R126, R126, R10.reuse ;  /* 0x0000000a7e7e7220 */ /* 0x080fe20000400000 */
[----:B------:R-:W-:Y:S01]  /*6c40*/  F2FP.SATFINITE.E5M2.F32.PACK_AB_MERGE_C R133, RZ, R133, RZ ;  /* 0x00000085ff85723e */ /* 0x000fe200048060ff */
[----:B------:R0:W-:Y:S01]  /*6c50*/  @!P6 STG.E.U8 desc[UR18][R18.64+0x11], R5 ;  /* 0x000011051200e986 */ /* 0x0001e2000c101112 */
[----:B------:R-:W-:Y:S01]  /*6c60*/  ISETP.LT.OR P6, PT, R6, 0x1a, !P1 ;  /* 0x0000001a0600780c */ /* 0x000fe20004fc1670 */
[-C--:B------:R-:W-:Y:S01]  /*6c70*/  FMUL R129, R129, R10.reuse ;  /* 0x0000000a81817220 */ /* 0x080fe20000400000 */
[----:B------:R-:W-:Y:S01]  /*6c80*/  FMUL R124, R124, R10 ;  /* 0x0000000a7c7c7220 */ /* 0x000fe20000400000 */
[----:B-1----:R-:W-:Y:S01]  /*6c90*/  F2FP.SATFINITE.E5M2.F32.PACK_AB_MERGE_C R25, RZ, R134, RZ ;  /* 0x00000086ff19723e */ /* 0x002fe200048060ff */
[----:B------:R-:W-:Y:S01]  /*6ca0*/  @!P3 STG.E.U8 desc[UR18][R16.64+0x10], R139 ;  /* 0x0000108b1000b986 */ /* 0x000fe2000c101112 */
[C---:B------:R-:W-:Y:S01]  /*6cb0*/  ISETP.LT.OR P3, PT, R6.reuse, 0x19, !P0 ;  /* 0x000000190600780c */ /* 0x040fe20004761670 */
        /* <DEDUP_REMOVED lines=37> */
[-C--:B------:R-:W-:Y:S01]  /*6f10*/  FMUL R112, R112, R10.reuse ;  /* 0x0000000a70707220 */ /* 0x080fe20000400000 */
        /* <DEDUP_REMOVED lines=81> */
[C---:B------:R-:W-:Y:S01]  /*7430*/  ISETP.LT.OR P6, PT, R6.reuse, 0x52, !P1 ;  /* 0x000000520600780c */ /* 0x040fe20004fc1670 */
        /* <DEDUP_REMOVED lines=22> */
[----:B------:R-:W-:-:S02]  /*75a0*/  ISETP.LT.OR P3, PT, R6, 0x59, !P0 ;  /* 0x000000590600780c */ /* 0x000fc40004761670 */
[----:B------:R-:W-:Y:S01]  /*75b0*/  F2FP.SATFINITE.E5M2.F32.PACK_AB_MERGE_C R91, RZ, R91, RZ ;  /* 0x0000005bff5b723e */ /* 0x000fe200048060ff */
[----:B------:R1:W-:Y:S01]  /*75c0*/  @!P4 STG.E.U8 desc[UR18][R16.64+0x51], R25 ;  /* 0x000051191000c986 */ /* 0x0003e2000c101112 */
[C---:B------:R-:W-:Y:S02]  /*75d0*/  ISETP.LT.OR P4, PT, R6.reuse, 0x5a, !P0 ;  /* 0x0000005a0600780c */ /* 0x040fe40004781670 */
[----:B0-----:R-:W-:Y:S01]  /*75e0*/  F2FP.SATFINITE.E5M2.F32.PACK_AB_MERGE_C R5, RZ, R100, RZ ;  /* 0x00000064ff05723e */ /* 0x001fe200048060ff */
[----:B------:R-:W-:Y:S01]  /*75f0*/  @!P5 STG.E.U8 desc[UR18][R18.64+0x58], R105 ;  /* 0x000058691200d986 */ /* 0x000fe2000c101112 */
[C---:B------:R-:W-:Y:S02]  /*7600*/  ISETP.LT.OR P5, PT, R6.reuse, 0x61, !P1 ;  /* 0x000000610600780c */ /* 0x040fe40004fa1670 */
[----:B------:R-:W-:Y:S01]  /*7610*/  F2FP.SATFINITE.E5M2.F32.PACK_AB_MERGE_C R21, RZ, R21, RZ ;  /* 0x00000015ff15723e */ /* 0x000fe200048060ff */
[----:B------:R0:W-:Y:S01]  /*7620*/  @!P6 STG.E.U8 desc[UR18][R18.64+0x59], R5 ;  /* 0x000059051200e986 */ /* 0x0001e2000c101112 */
[----:B------:R-:W-:-:S02]  /*7630*/  ISETP.LT.OR P6, PT, R6, 0x62, !P1 ;  /* 0x000000620600780c */ /* 0x000fc40004fc1670 */
[----:B------:R-:W-:Y:S01]  /*7640*/  F2FP.SATFINITE.E5M2.F32.PACK_AB_MERGE_C R23, RZ, R23, RZ ;  /* 0x00000017ff17723e */ /* 0x000fe200048060ff */
[----:B------:R-:W-:Y:S01]  /*7650*/  @!P3 STG.E.U8 desc[UR18][R16.64+0x58], R103 ;  /* 0x000058671000b986 */ /* 0x000fe2000c101112 */
[----:B-1----:R-:W-:Y:S02]  /*7660*/  F2FP.SATFINITE.E5M2.F32.PACK_AB_MERGE_C R25, RZ, R98, RZ ;  /* 0x00000062ff19723e */ /* 0x002fe400048060ff */
[C---:B------:R-:W-:Y:S02]  /*7670*/  ISETP.LT.OR P3, PT, R6.reuse, 0x61, !P0 ;  /* 0x000000610600780c */ /* 0x040fe40004761670 */
[----:B------:R-:W-:Y:S01]  /*7680*/  F2FP.SATFINITE.E5M2.F32.PACK_AB_MERGE_C R27, RZ, R22, RZ ;  /* 0x00000016ff1b723e */ /* 0x000fe200048060ff */
[----:B------:R1:W-:Y:S01]  /*7690*/  @!P4 STG.E.U8 desc[UR18][R16.64+0x59], R25 ;  /* 0x000059191000c986 */ /* 0x0003e2000c101112 */
[C---:B------:R-:W-:Y:S02]  /*76a0*/  ISETP.LT.OR P4, PT, R6.reuse, 0x62, !P0 ;  /* 0x000000620600780c */ /* 0x040fe40004781670 */
[----:B0-----:R-:W-:Y:S01]  /*76b0*/  F2FP.SATFINITE.E5M2.F32.PACK_AB_MERGE_C R5, RZ, R96, RZ ;  /* 0x00000060ff05723e */ /* 0x001fe200048060ff */
[----:B------:R-:W-:Y:S01]  /*76c0*/  @!P5 STG.E.U8 desc[UR18][R18.64+0x60], R101 ;  /* 0x000060651200d986 */ /* 0x000fe2000c101112 */
[----:B------:R-:W-:-:S03]  /*76d0*/  ISETP.LT.OR P5, PT, R6, 0x69, !P1 ;  /* 0x000000690600780c */ /* 0x000fc60004fa1670 */
[----:B------:R0:W-:Y:S01]  /*76e0*/  @!P6 STG.E.U8 desc[UR18][R18.64+0x61], R5 ;  /* 0x000061051200e986 */ /* 0x0001e2000c101112 */
[C---:B------:R-:W-:Y:S02]  /*76f0*/  ISETP.LT.OR P6, PT, R6.reuse, 0x6a, !P1 ;  /* 0x0000006a0600780c */ /* 0x040fe40004fc1670 */
[----:B-1----:R-:W-:Y:S01]  /*7700*/  F2FP.SATFINITE.E5M2.F32.PACK_AB_MERGE_C R25, RZ, R94, RZ ;  /* 0x0000005eff19723e */ /* 0x002fe200048060ff */
[----:B------:R-:W-:Y:S01]  /*7710*/  @!P3 STG.E.U8 desc[UR18][R16.64+0x60], R99 ;  /* 0x000060631000b986 */ /* 0x000fe2000c101112 */
[----:B------:R-:W-:-:S03]  /*7720*/  ISETP.LT.OR P3, PT, R6, 0x69, !P0 ;  /* 0x000000690600780c */ /* 0x000fc60004761670 */
        /* <DEDUP_REMOVED lines=12> */
[C---:B------:R-:W-:Y:S01]  /*77f0*/  ISETP.LT.OR P1, PT, R6.reuse, 0x7a, !P1 ;  /* 0x0000007a0600780c */ /* 0x040fe20004f21670 */
[----:B------:R2:W-:Y:S01]  /*7800*/  @!P5 STG.E.U8 desc[UR18][R18.64+0x70], R93 ;  /* 0x0000705d1200d986 */ /* 0x0005e2000c101112 */
[C---:B------:R-:W-:Y:S02]  /*7810*/  ISETP.LT.OR P5, PT, R6.reuse, 0x72, !P0 ;  /* 0x000000720600780c */ /* 0x040fe400047a1670 */
[----:B0-----:R-:W-:Y:S01]  /*7820*/  F2FP.SATFINITE.E5M2.F32.PACK_AB_MERGE_C R5, RZ, R88, RZ ;  /* 0x00000058ff05723e */ /* 0x001fe200048060ff */
[----:B------:R2:W-:Y:S01]  /*7830*/  @!P6 STG.E.U8 desc[UR18][R18.64+0x71], R89 ;  /* 0x000071591200e986 */ /* 0x0005e2000c101112 */
[C---:B------:R-:W-:Y:S02]  /*7840*/  ISETP.LT.OR P6, PT, R6.reuse, 0x79, !P0 ;  /* 0x000000790600780c */ /* 0x040fe400047c1670 */
[----:B------:R-:W-:Y:S01]  /*7850*/  ISETP.LT.OR P0, PT, R6, 0x7a, !P0 ;  /* 0x0000007a0600780c */ /* 0x000fe20004701670 */
[----:B------:R2:W-:Y:S01]  /*7860*/  @!P3 STG.E.U8 desc[UR18][R16.64+0x70], R91 ;  /* 0x0000705b1000b986 */ /* 0x0005e2000c101112 */
[----:B-1----:R-:W-:-:S05]  /*7870*/  F2FP.SATFINITE.E5M2.F32.PACK_AB_MERGE_C R25, RZ, R20, RZ ;  /* 0x00000014ff19723e */ /* 0x002fca00048060ff */
[----:B------:R2:W-:Y:S04]  /*7880*/  @!P5 STG.E.U8 desc[UR18][R16.64+0x71], R5 ;  /* 0x000071051000d986 */ /* 0x0005e8000c101112 */
[----:B------:R2:W-:Y:S04]  /*7890*/  @!P4 STG.E.U8 desc[UR18][R18.64+0x78], R21 ;  /* 0x000078151200c986 */ /* 0x0005e8000c101112 */
[----:B------:R2:W-:Y:S04]  /*78a0*/  @!P1 STG.E.U8 desc[UR18][R18.64+0x79], R25 ;  /* 0x0000791912009986 */ /* 0x0005e8000c101112 */
[----:B------:R2:W-:Y:S04]  /*78b0*/  @!P6 STG.E.U8 desc[UR18][R16.64+0x78], R23 ;  /* 0x000078171000e986 */ /* 0x0005e8000c101112 */
[----:B------:R2:W-:Y:S02]  /*78c0*/  @!P0 STG.E.U8 desc[UR18][R16.64+0x79], R27 ;  /* 0x0000791b10008986 */ /* 0x0005e4000c101112 */
.L_x_165:
[----:B------:R-:W-:Y:S05]  /*78d0*/  BSYNC B0 ;  /* 0x0000000000007941 */ /* 0x000fea0003800000 */
.L_x_35:
[C---:B------:R-:W-:Y:S01]  /*78e0*/  LEA R2, P0, R8.reuse, R2, 0x1 ;  /* 0x0000000208027211 */ /* 0x040fe200078008ff */
[----:B------:R-:W-:Y:S01]  /*78f0*/  ULDC.64 UR6, c[0x0][0x650] ;  /* 0x0001940000067ab9 */ /* 0x000fe20000000a00 */
[----:B-----5:R-:W-:Y:S01]  /*7900*/  IMAD.U32 R4, RZ, RZ, UR16 ;  /* 0x00000010ff047e24 */ /* 0x020fe2000f8e00ff */
[----:B0-2---:R-:W-:Y:S01]  /*7910*/  PRMT R16, RZ, 0x7610, R16 ;  /* 0x00007610ff107816 */ /* 0x005fe20000000010 */
[----:B------:R-:W-:Y:S01]  /*7920*/  IMAD.MOV.U32 R6, RZ, RZ, -0x1 ;  /* 0xffffffffff067424 */ /* 0x000fe200078e00ff */
[----:B------:R-:W-:Y:S01]  /*7930*/  LEA.HI.X R3, R8, R3, R0, 0x1, P0 ;  /* 0x0000000308037211 */ /* 0x000fe200000f0c00 */
[----:B------:R0:W-:Y:S01]  /*7940*/  SYNCS.ARRIVE.TRANS64.A1T0 RZ, [R4+UR22], RZ ;  /* 0x000000ff04ff79a7 */ /* 0x0001e20008100016 */
[----:B------:R-:W-:Y:S01]  /*7950*/  ISETP.GE.U32.AND P0, PT, R2, UR6, PT ;  /* 0x0000000602007c0c */ /* 0x000fe2000bf06070 */
[----:B------:R-:W-:-:S03]  /*7960*/  IMAD.MOV.U32 R5, RZ, RZ, -0x1 ;  /* 0xffffffffff057424 */ /* 0x000fc600078e00ff */
[----:B------:R-:W-:Y:S01]  /*7970*/  ISETP.GE.U32.AND.EX P0, PT, R3, UR7, PT, P0 ;  /* 0x0000000703007c0c */ /* 0x000fe2000bf06100 */
[----:B0-----:R-:W-:-:S12]  /*7980*/  IMAD.MOV.U32 R4, RZ, RZ, -0x1 ;  /* 0xffffffffff047424 */ /* 0x001fd800078e00ff */
[----:B------:R-:W-:Y:S05]  /*7990*/  @P0 BRA `(.L_x_166) ;  /* 0x0000000400600947 */ /* 0x000fea0003800000 */
[----:B------:R-:W0:Y:S01]  /*79a0*/  S2R R26, SR_CTAID.X ;  /* 0x00000000001a7919 */ /* 0x000e220000002500 */
[----:B------:R-:W2:Y:S01]  /*79b0*/  LDC.64 R20, c[0x0][0x628] ;  /* 0x00018a00ff147b82 */ /* 0x000ea20000000a00 */
[----:B------:R-:W-:Y:S01]  /*79c0*/  ULDC UR6, c[0x0][0x150] ;  /* 0x0000540000067ab9 */ /* 0x000fe20000000800 */
[----:B-1--4-:R-:W-:Y:S01]  /*79d0*/  IMAD.MOV.U32 R18, RZ, RZ, R2 ;  /* 0x000000ffff127224 */ /* 0x012fe200078e0002 */
[----:B------:R-:W1:Y:S01]  /*79e0*/  S2R R28, SR_CTAID.Y ;  /* 0x00000000001c7919 */ /* 0x000e620000002600 */
[----:B------:R-:W-:-:S04]  /*79f0*/  IMAD.MOV.U32 R19, RZ, RZ, R3 ;  /* 0x000000ffff137224 */ /* 0x000fc800078e0003 */
[----:B------:R-:W4:Y:S08]  /*7a00*/  LDC R29, c[0x0][0x144] ;  /* 0x00005100ff1d7b82 */ /* 0x000f300000000800 */
[----:B------:R-:W1:Y:S08]  /*7a10*/  LDC R6, c[0x0][0x630] ;  /* 0x00018c00ff067b82 */ /* 0x000e700000000800 */
[----:B---3--:R-:W3:Y:S01]  /*7a20*/  LDC.64 R24, c[0x0][0x620] ;  /* 0x00018800ff187b82 */ /* 0x008ee20000000a00 */
[----:B--2---:R-:W-:-:S04]  /*7a30*/  ISETP.NE.U32.AND P0, PT, R20, RZ, PT ;  /* 0x000000ff1400720c */ /* 0x004fc80003f05070 */
[----:B------:R-:W-:Y:S02]  /*7a40*/  ISETP.NE.AND.EX P0, PT, R21, RZ, PT, P0 ;  /* 0x000000ff1500720c */ /* 0x000fe40003f05300 */
[----:B0-----:R-:W-:-:S05]  /*7a50*/  I2FP.F32.U32 R4, R26 ;  /* 0x0000001a00047245 */ /* 0x001fca0000201000 */
[----:B------:R-:W-:-:S04]  /*7a60*/  FMUL R4, R4, UR6 ;  /* 0x0000000604047c20 */ /* 0x000fc80008400000 */
[----:B------:R0:W2:Y:S02]  /*7a70*/  F2I.U32.TRUNC.NTZ R27, R4 ;  /* 0x00000004001b7305 */ /* 0x0000a4000020f000 */
[----:B-1--4-:R-:W-:Y:S05]  /*7a80*/  @!P0 BRA `(.L_x_167) ;  /* 0x0000000000288947 */ /* 0x012fea0003800000 */
[----:B------:R-:W1:Y:S02]  /*7a90*/  LDC R5, c[0x0][0x634] ;  /* 0x00018d00ff057b82 */ /* 0x000e640000000800 */
[----:B-1----:R-:W-:-:S05]  /*7aa0*/  IADD3 R19, P0, R2, R5, RZ ;  /* 0x0000000502137210 */ /* 0x002fca0007f1e0ff */
[----:B------:R-:W-:-:S04]  /*7ab0*/  IMAD.X R23, RZ, RZ, R3, P0 ;  /* 0x000000ffff177224 */ /* 0x000fc800000e0603 */
[----:B0-----:R-:W-:-:S04]  /*7ac0*/  IMAD.WIDE.U32 R4, R23, R20, RZ ;  /* 0x0000001417047225 */ /* 0x001fc800078e00ff */
[----:B------:R-:W-:-:S04]  /*7ad0*/  IMAD.WIDE.U32 R16, P0, R19, R21, R4 ;  /* 0x0000001513107225 */ /* 0x000fc80007800004 */
[----:B------:R-:W-:-:S04]  /*7ae0*/  IMAD.WIDE.U32 R4, R19, R20, RZ ;  /* 0x0000001413047225 */ /* 0x000fc800078e00ff */
[----:B------:R-:W-:Y:S01]  /*7af0*/  IMAD.X R19, RZ, RZ, RZ, P0 ;  /* 0x000000ffff137224 */ /* 0x000fe200000e06ff */
[----:B------:R-:W-:Y:S01]  /*7b00*/  IADD3 RZ, P0, R5, R16, RZ ;  /* 0x0000001005ff7210 */ /* 0x000fe20007f1e0ff */
[----:B------:R-:W-:-:S04]  /*7b10*/  IMAD.MOV.U32 R18, RZ, RZ, R17 ;  /* 0x000000ffff127224 */ /* 0x000fc800078e0011 */
[----:B------:R-:W-:-:S08]  /*7b20*/  IMAD.WIDE.U32.X R18, R23, R21, R18, P0 ;  /* 0x0000001517127225 */ /* 0x000fd000000e0412 */
.L_x_167:
[-CC-:B------:R-:W-:Y:S01]  /*7b30*/  SHF.R.U64 R22, R18, R6.reuse, R19.reuse ;  /* 0x0000000612167219 */ /* 0x180fe20000001213 */
[----:B------:R-:W1:Y:S01]  /*7b40*/  LDC.64 R32, c[0x0][0x640] ;  /* 0x00019000ff207b82 */ /* 0x000e620000000a00 */
[----:B0-----:R-:W-:Y:S01]  /*7b50*/  SHF.R.U32.HI R4, RZ, R6, R19 ;  /* 0x00000006ff047219 */ /* 0x001fe20000011613 */
[----:B--2---:R-:W-:Y:S01]  /*7b60*/  IMAD.MOV R27, RZ, RZ, -R27 ;  /* 0x000000ffff1b7224 */ /* 0x004fe200078e0a1b */
[----:B------:R-:W-:Y:S01]  /*7b70*/  IADD3 R17, P0, RZ, -R22, RZ ;  /* 0x80000016ff117210 */ /* 0x000fe20007f1e0ff */
[----:B------:R-:W-:Y:S01]  /*7b80*/  ULDC UR6, c[0x0][0x154] ;  /* 0x0000550000067ab9 */ /* 0x000fe20000000800 */
[----:B------:R-:W-:Y:S02]  /*7b90*/  IMAD.MOV.U32 R19, RZ, RZ, 0x1 ;  /* 0x00000001ff137424 */ /* 0x000fe400078e00ff */
[----:B------:R-:W-:Y:S01]  /*7ba0*/  IMAD R27, R29, R27, R26 ;  /* 0x0000001b1d1b7224 */ /* 0x000fe200078e021a */
[----:B------:R-:W0:Y:S01]  /*7bb0*/  LDC R16, c[0x0][0x618] ;  /* 0x00018600ff107b82 */ /* 0x000e220000000800 */
[----:B------:R-:W-:-:S04]  /*7bc0*/  IMAD.X R5, RZ, RZ, ~R4, P0 ;  /* 0x000000ffff057224 */ /* 0x000fc800000e0e04 */
[-C--:B---3--:R-:W-:Y:S02]  /*7bd0*/  IMAD R6, R5, R24.reuse, RZ ;  /* 0x0000001805067224 */ /* 0x088fe400078e02ff */
[C---:B------:R-:W-:Y:S01]  /*7be0*/  IMAD.WIDE.U32 R4, R17.reuse, R24, R2 ;  /* 0x0000001811047225 */ /* 0x040fe200078e0002 */
[----:B------:R-:W2:Y:S03]  /*7bf0*/  LDC R18, c[0x0][0x608] ;  /* 0x00018200ff127b82 */ /* 0x000ea60000000800 */
[----:B------:R-:W-:Y:S01]  /*7c00*/  IMAD R17, R17, R25, R6 ;  /* 0x0000001911117224 */ /* 0x000fe200078e0206 */
[----:B------:R-:W-:-:S03]  /*7c10*/  I2FP.F32.U32 R6, R28 ;  /* 0x0000001c00067245 */ /* 0x000fc60000201000 */
[----:B------:R-:W-:Y:S01]  /*7c20*/  IMAD.IADD R5, R5, 0x1, R17 ;  /* 0x0000000105057824 */ /* 0x000fe200078e0211 */
[----:B------:R-:W3:Y:S01]  /*7c30*/  LDC R30, c[0x0][0x658] ;  /* 0x00019600ff1e7b82 */ /* 0x000ee20000000800 */
[----:B-1----:R-:W-:Y:S01]  /*7c40*/  ISETP.NE.U32.AND P0, PT, R32, RZ, PT ;  /* 0x000000ff2000720c */ /* 0x002fe20003f05070 */
[----:B------:R-:W-:-:S03]  /*7c50*/  IMAD.MOV.U32 R17, RZ, RZ, -0x1 ;  /* 0xffffffffff117424 */ /* 0x000fc600078e00ff */
[----:B------:R-:W-:-:S03]  /*7c60*/  ISETP.NE.AND.EX P0, PT, R33, RZ, PT, P0 ;  /* 0x000000ff2100720c */ /* 0x000fc60003f05300 */
[----:B------:R-:W1:Y:S01]  /*7c70*/  LDC R25, c[0x0][0x148] ;  /* 0x00005200ff197b82 */ /* 0x000e620000000800 */
[-CC-:B0-----:R-:W-:Y:S02]  /*7c80*/  SHF.R.U64 R20, R4, R16.reuse, R5.reuse ;  /* 0x0000001004147219 */ /* 0x181fe40000001205 */
[----:B------:R-:W-:Y:S01]  /*7c90*/  SHF.R.U32.HI R5, RZ, R16, R5 ;  /* 0x00000010ff057219 */ /* 0x000fe20000011605 */
[----:B------:R-:W-:-:S04]  /*7ca0*/  FMUL R16, R6, UR6 ;  /* 0x0000000606107c20 */ /* 0x000fc80008400000 */
[----:B------:R-:W0:Y:S01]  /*7cb0*/  LDC R26, c[0x0][0x600] ;  /* 0x00018000ff1a7b82 */ /* 0x000e220000000800 */
[----:B------:R4:W0:Y:S01]  /*7cc0*/  F2I.U32.TRUNC.NTZ R23, R16 ;  /* 0x0000001000177305 */ /* 0x000822000020f000 */
[-CC-:B--2---:R-:W-:Y:S02]  /*7cd0*/  SHF.R.U64 R6, R20, R18.reuse, R5.reuse ;  /* 0x0000001214067219 */ /* 0x184fe40000001205 */
[----:B------:R-:W-:-:S04]  /*7ce0*/  SHF.R.U32.HI R5, RZ, R18, R5 ;  /* 0x00000012ff057219 */ /* 0x000fc80000011605 */
[----:B------:R-:W2:Y:S01]  /*7cf0*/  LDC R31, c[0x0][0x648] ;  /* 0x00019200ff1f7b82 */ /* 0x000ea20000000800 */
[-CC-:B---3--:R-:W-:Y:S02]  /*7d00*/  SHF.R.U64 R24, R6, R30.reuse, R5.reuse ;  /* 0x0000001e06187219 */ /* 0x188fe40000001205 */
[-C--:B------:R-:W-:Y:S02]  /*7d10*/  SHF.L.U32 R17, R17, R30.reuse, RZ ;  /* 0x0000001e11117219 */ /* 0x080fe400000006ff */
[-C--:B------:R-:W-:Y:S01]  /*7d20*/  SHF.R.U32.HI R5, RZ, R30.reuse, R5 ;  /* 0x0000001eff057219 */ /* 0x080fe20000011605 */
[----:B------:R-:W-:Y:S01]  /*7d30*/  IMAD.MOV.U32 R4, RZ, RZ, R24 ;  /* 0x000000ffff047224 */ /* 0x000fe200078e0018 */
[----:B------:R-:W-:Y:S01]  /*7d40*/  SHF.L.U32 R30, R19, R30, RZ ;  /* 0x0000001e131e7219 */ /* 0x000fe200000006ff */
[----:B------:R-:W3:Y:S01]  /*7d50*/  LDC R34, c[0x0][0x638] ;  /* 0x00018e00ff227b82 */ /* 0x000ee20000000800 */
[----:B------:R-:W-:-:S07]  /*7d60*/  LOP3.LUT R29, RZ, R17, RZ, 0x33, !PT ;  /* 0x00000011ff1d7212 */ /* 0x000fce00078e33ff */
[----:B------:R-:W0:Y:S01]  /*7d70*/  LDC R35, c[0x0][0x610] ;  /* 0x00018400ff237b82 */ /* 0x000e220000000800 */
        /* <DEDUP_REMOVED lines=11> */
.L_x_168:
[----:B--2---:R-:W-:Y:S01]  /*7e30*/  SHF.R.U64 R4, R4, R31, R5 ;  /* 0x0000001f04047219 */ /* 0x004fe20000001205 */
[----:B0-----:R-:W-:Y:S01]  /*7e40*/  VIADD R19, R26, 0xffffffff ;  /* 0xffffffff1a137836 */ /* 0x001fe20000000000 */
[----:B------:R-:W-:Y:S01]  /*7e50*/  LOP3.LUT R17, R6, R29, RZ, 0xc0, !PT ;  /* 0x0000001d06117212 */ /* 0x000fe200078ec0ff */
[----:B------:R-:W-:Y:S02]  /*7e60*/  IMAD.MOV R23, RZ, RZ, -R23 ;  /* 0x000000ffff177224 */ /* 0x000fe400078e0a17 */
[----:B------:R-:W-:Y:S02]  /*7e70*/  IMAD.MOV R5, RZ, RZ, -R4 ;  /* 0x000000ffff057224 */ /* 0x000fe400078e0a04 */
[----:B------:R-:W-:Y:S01]  /*7e80*/  IMAD R6, R30, R4, R17 ;  /* 0x000000041e067224 */ /* 0x000fe200078e0211 */
[----:B------:R-:W-:Y:S01]  /*7e90*/  LOP3.LUT R17, R20, R19, RZ, 0xc0, !PT ;  /* 0x0000001314117212 */ /* 0x000fe200078ec0ff */
[----:B-1----:R-:W-:Y:S02]  /*7ea0*/  @P2 IMAD R27, R25, R23, R28 ;  /* 0x00000017191b2224 */ /* 0x002fe400078e021c */
[----:B---3--:R-:W-:-:S02]  /*7eb0*/  IMAD R4, R5, R34, R24 ;  /* 0x0000002205047224 */ /* 0x008fc400078e0218 */
[----:B------:R-:W-:Y:S02]  /*7ec0*/  IMAD R6, R6, R35, R27 ;  /* 0x0000002306067224 */ /* 0x000fe400078e021b */
[----:B------:R-:W-:Y:S02]  /*7ed0*/  IMAD R17, R4, R26, R17 ;  /* 0x0000001a04117224 */ /* 0x000fe400078e0211 */
[----:B------:R-:W-:Y:S02]  /*7ee0*/  IMAD.MOV.U32 R16, RZ, RZ, 0x1 ;  /* 0x00000001ff107424 */ /* 0x000fe400078e00ff */
[----:B------:R-:W-:Y:S01]  /*7ef0*/  IMAD.MOV.U32 R4, RZ, RZ, R22 ;  /* 0x000000ffff047224 */ /* 0x000fe200078e0016 */
[----:B------:R-:W-:Y:S02]  /*7f00*/  SEL R5, R17, R6, !P2 ;  /* 0x0000000611057207 */ /* 0x000fe40005000000 */
[----:B------:R-:W-:-:S07]  /*7f10*/  SEL R6, R6, R17, !P2 ;  /* 0x0000001106067207 */ /* 0x000fce0005000000 */
.L_x_166:
[----:B------:R-:W-:Y:S02]  /*7f20*/  LOP3.LUT P0, RZ, R16, 0xff, RZ, 0xc0, !PT ;  /* 0x000000ff10ff7812 */ /* 0x000fe4000780c0ff */
[----:B------:R-:W-:-:S11]  /*7f30*/  LOP3.LUT R148, R148, 0x1, RZ, 0x3c, !PT ;  /* 0x0000000194947812 */ /* 0x000fd600078e3cff */
[----:B------:R-:W-:Y:S05]  /*7f40*/  @P0 BRA `(.L_x_169) ;  /* 0xffffff9400440947 */ /* 0x000fea000383ffff */
[----:B------:R-:W-:Y:S05]  /*7f50*/  EXIT ;  /* 0x000000000000794d */ /* 0x000fea0003800000 */
.L_x_13:
[----:B------:R-:W-:-:S08]  /*7f60*/  ISETP.NE.AND P0, PT, R20, RZ, PT ;  /* 0x000000ff1400720c */ /* 0x000fd00003f05270 */
[----:B-----5:R-:W0:-:S00]  /*7f70*/  USETMAXREG.DEALLOC.CTAPOOL 0x28 ;  /* 0x00000028000079c8 */ /* 0x020e0000080e0500 */
[----:B------:R-:W-:Y:S05]  /*7f80*/  @P0 EXIT ;  /* 0x000000000000094d */ /* 0x000fea0003800000 */
[----:B0-----:R-:W-:Y:S01]  /*7f90*/  LOP3.LUT P0, RZ, R16, 0xff, RZ, 0xc0, !PT ;  /* 0x000000ff10ff7812 */ /* 0x001fe2000780c0ff */
[----:B------:R-:W-:Y:S02]  /*7fa0*/  IMAD.MOV.U32 R12, RZ, RZ, 0x1 ;  /* 0x00000001ff0c7424 */ /* 0x000fe400078e00ff */
[----:B------:R-:W-:-:S10]  /*7fb0*/  IMAD.MOV.U32 R15, RZ, RZ, RZ ;  /* 0x000000ffff0f7224 */ /* 0x000fd400078e00ff */
[----:B------:R-:W-:Y:S05]  /*7fc0*/  @!P0 BRA `(.L_x_170) ;  /* 0x0000000c00108947 */ /* 0x000fea0003800000 */
[----:B------:R-:W-:Y:S01]  /*7fd0*/  LOP3.LUT P0, RZ, R13, 0x1f, RZ, 0xc0, !PT ;  /* 0x0000001f0dff7812 */ /* 0x000fe2000780c0ff */
[----:B------:R-:W-:Y:S01]  /*7fe0*/  ULDC UR5, c[0x0][0x658] ;  /* 0x0001960000057ab9 */ /* 0x000fe20000000800 */
[----:B------:R-:W-:Y:S01]  /*7ff0*/  UMOV UR6, 0xffffffff ;  /* 0xffffffff00067882 */ /* 0x000fe20000000000 */
[----:B------:R-:W-:Y:S01]  /*8000*/  BSSY B0, `(.L_x_170) ;  /* 0x00000c0000007945 */ /* 0x000fe20003800000 */
[----:B------:R-:W-:Y:S01]  /*8010*/  USHF.L.U32 UR6, UR6, UR5, URZ ;  /* 0x0000000506067299 */ /* 0x000fe2000800063f */
[C---:B------:R-:W-:Y:S01]  /*8020*/  ISETP.NE.AND P3, PT, R11.reuse, RZ, PT ;  /* 0x000000ff0b00720c */ /* 0x040fe20003f65270 */
[----:B------:R-:W-:Y:S01]  /*8030*/  IMAD.MOV.U32 R14, RZ, RZ, 0x1 ;  /* 0x00000001ff0e7424 */ /* 0x000fe200078e00ff */
[----:B------:R-:W-:Y:S01]  /*8040*/  ISETP.NE.OR P0, PT, R11, RZ, !P0 ;  /* 0x000000ff0b00720c */ /* 0x000fe20004705670 */
[----:B------:R-:W-:Y:S01]  /*8050*/  IMAD.MOV.U32 R12, RZ, RZ, 0x1 ;  /* 0x00000001ff0c7424 */ /* 0x000fe200078e00ff */
[----:B------:R-:W-:Y:S01]  /*8060*/  LOP3.LUT R13, R7, 0x2, RZ, 0xfc, !PT ;  /* 0x00000002070d7812 */ /* 0x000fe200078efcff */
[----:B------:R-:W-:Y:S01]  /*8070*/  IMAD.MOV.U32 R15, RZ, RZ, RZ ;  /* 0x000000ffff0f7224 */ /* 0x000fe200078e00ff */
[----:B------:R-:W-:Y:S01]  /*8080*/  ULDC UR4, c[0x0][0x600] ;  /* 0x0001800000047ab9 */ /* 0x000fe20000000800 */
[----:B------:R-:W-:Y:S01]  /*8090*/  UMOV UR7, 0x1 ;  /* 0x0000000100077882 */ /* 0x000fe20000000000 */
[----:B------:R-:W-:-:S02]  /*80a0*/  UIADD3 UR22, UR13, 0x1, URZ ;  /* 0x000000010d167890 */ /* 0x000fc4000fffe03f */
[----:B------:R-:W-:Y:S02]  /*80b0*/  UIADD3 UR16, UR4, -0x1, URZ ;  /* 0xffffffff04107890 */ /* 0x000fe4000fffe03f */
[----:B------:R-:W-:Y:S02]  /*80c0*/  USHF.L.U32 UR18, UR7, UR5, URZ ;  /* 0x0000000507127299 */ /* 0x000fe4000800063f */
[----:B------:R-:W-:Y:S01]  /*80d0*/  ULOP3.LUT UR17, URZ, UR6, URZ, 0x33, !UPT ;  /* 0x000000063f117292 */ /* 0x000fe2000f8e333f */
[----:B------:R-:W-:-:S11]  /*80e0*/  ULDC.64 UR20, c[0x0][0x198] ;  /* 0x0000660000147ab9 */ /* 0x000fd60000000a00 */
.L_x_182:
[----:B------:R-:W-:-:S03]  /*80f0*/  UMOV UR4, 0xffffffff ;  /* 0xffffffff00047882 */ /* 0x000fc60000000000 */
[----:B------:R-:W-:Y:S05]  /*8100*/  BRA.DIV UR4, `(.L_x_171) ;  /* 0x00000012044c7947 */ /* 0x000fea000b800000 */
[----:B------:R-:W-:-:S13]  /*8110*/  ELECT P1, URZ, PT ;  /* 0x00000000003f782f */ /* 0x000fda0003820000 */
.L_x_198:
[----:B------:R-:W0:Y:S01]  /*8120*/  LDC R10, c[0x0][0x28c] ;  /* 0x0000a300ff0a7b82 */ /* 0x000e220000000800 */
[----:B------:R-:W-:Y:S01]  /*8130*/  BSSY B1, `(.L_x_172) ;  /* 0x0000037000017945 */ /* 0x000fe20003800000 */
[----:B0-----:R-:W-:-:S13]  /*8140*/  ISETP.LT.OR P1, PT, R10, 0x1, !P1 ;  /* 0x000000010a00780c */ /* 0x001fda0004f21670 */
[----:B------:R-:W-:Y:S05]  /*8150*/  @P1 BRA `(.L_x_173) ;  /* 0x0000000000d01947 */ /* 0x000fea0003800000 */
[----:B------:R-:W-:Y:S02]  /*8160*/  IMAD.SHL.U32 R16, R5, 0x80, RZ ;  /* 0x0000008005107824 */ /* 0x000fe400078e00ff */
[----:B------:R-:W-:Y:S02]  /*8170*/  IMAD.SHL.U32 R17, R6, 0x40, RZ ;  /* 0x0000004006117824 */ /* 0x000fe400078e00ff */
[----:B------:R-:W-:Y:S02]  /*8180*/  IMAD.MOV.U32 R18, RZ, RZ, RZ ;  /* 0x000000ffff127224 */ /* 0x000fe400078e00ff */
[----:B------:R-:W-:Y:S02]  /*8190*/  IMAD.U32 R20, RZ, RZ, UR22 ;  /* 0x00000016ff147e24 */ /* 0x000fe4000f8e00ff */
[----:B------:R-:W-:Y:S02]  /*81a0*/  IMAD.MOV.U32 R5, RZ, RZ, R12 ;  /* 0x000000ffff057224 */ /* 0x000fe400078e000c */
[----:B------:R-:W-:-:S07]  /*81b0*/  IMAD.MOV.U32 R6, RZ, RZ, R15 ;  /* 0x000000ffff067224 */ /* 0x000fce00078e000f */
.L_x_177:
[----:B------:R-:W0:Y:S01]  /*81c0*/  S2R R11, SR_CgaCtaId ;  /* 0x00000000000b7919 */ /* 0x000e220000008800 */
[----:B------:R-:W-:-:S04]  /*81d0*/  MOV R10, 0x400 ;  /* 0x00000400000a7802 */ /* 0x000fc80000000f00 */
[----:B0-----:R-:W-:Y:S02]  /*81e0*/  LEA R21, R11, R10, 0x18 ;  /* 0x0000000a0b157211 */ /* 0x001fe400078ec0ff */
[----:B------:R-:W-:Y:S01]  /*81f0*/  SHF.L.U32 R10, R5, 0x1f, RZ ;  /* 0x0000001f050a7819 */ /* 0x000fe200000006ff */
[----:B------:R-:W0:Y:S02]  /*8200*/  @!P3 LDC R11, c[0x0][0x500] ;  /* 0x00014000ff0bbb82 */ /* 0x000e240000000800 */
[----:B------:R-:W-:-:S04]  /*8210*/  IMAD R19, R6, 0x8, R21 ;  /* 0x0000000806137824 */ /* 0x000fc800078e0215 */
[----:B------:R-:W1:Y:S02]  /*8220*/  SYNCS.PHASECHK.TRANS64.TRYWAIT P1, [R19+URZ+0x38], R10 ;  /* 0x0000380a130075a7 */ /* 0x000e64000802017f */
[----:B-1----:R-:W-:Y:S05]  /*8230*/  @!P1 BRA `(.L_x_174) ;  /* 0x0000001000209947 */ /* 0x002fea0003800000 */
.L_x_199:
[----:B-1----:R-:W-:Y:S01]  /*8240*/  PRMT R10, R13, 0x9910, RZ ;  /* 0x000099100d0a7816 */ /* 0x002fe200000000ff */
[----:B0-----:R0:W-:Y:S03]  /*8250*/  @!P3 SYNCS.ARRIVE.TRANS64 RZ, [R19+URZ], R11 ;  /* 0x0000000b13ffb9a7 */ /* 0x0011e6000800003f */
[----:B------:R-:W-:-:S13]  /*8260*/  ISETP.NE.AND P1, PT, R10, 0x2, PT ;  /* 0x000000020a00780c */ /* 0x000fda0003f25270 */
[----:B0-----:R-:W-:Y:S05]  /*8270*/  @P1 BRA `(.L_x_175) ;  /* 0x0000000000041947 */ /* 0x001fea0003800000 */
[----:B------:R-:W-:Y:S01]  /*8280*/  BPT.TRAP 0x1 ;  /* 0x000000040000795c */ /* 0x000fe20000300000 */
.L_x_175:
[----:B------:R-:W-:Y:S05]  /*8290*/  @P0 BRA `(.L_x_176) ;  /* 0x0000000000040947 */ /* 0x000fea0003800000 */
[----:B------:R-:W-:Y:S01]  /*82a0*/  BPT.TRAP 0x1 ;  /* 0x000000040000795c */ /* 0x000fe20000300000 */
.L_x_176:
[C-C-:B------:R-:W-:Y:S01]  /*82b0*/  IMAD R10, R6.reuse, 0x1000, R21.reuse ;  /* 0x00001000060a7824 */ /* 0x140fe200078e0215 */
[----:B------:R-:W-:Y:S01]  /*82c0*/  R2UR UR9, R19 ;  /* 0x00000000130972ca */ /* 0x000fe200000e0000 */
[----:B------:R-:W-:Y:S01]  /*82d0*/  IMAD R21, R6, 0x2000, R21 ;  /* 0x0000200006157824 */ /* 0x000fe200078e0215 */
[----:B------:R-:W-:Y:S01]  /*82e0*/  UIADD3 UR4, UP0, UR20, 0xf0, URZ ;  /* 0x000000f014047890 */ /* 0x000fe2000ff1e03f */
[----:B------:R-:W-:Y:S01]  /*82f0*/  VIADD R20, R20, 0xffffffff ;  /* 0xffffffff14147836 */ /* 0x000fe20000000000 */
[----:B------:R-:W-:Y:S01]  /*8300*/  R2UR UR5, R10 ;  /* 0x000000000a0572ca */ /* 0x000fe200000e0000 */
[----:B------:R-:W-:Y:S01]  /*8310*/  UIADD3 UR24, UP1, UR20, 0x1f0, URZ ;  /* 0x000001f014187890 */ /* 0x000fe2000ff3e03f */
[----:B------:R-:W-:Y:S01]  /*8320*/  R2UR UR8, R21 ;  /* 0x00000000150872ca */ /* 0x000fe200000e0000 */
[----:B------:R-:W-:Y:S01]  /*8330*/  VIADD R6, R6, 0x1 ;  /* 0x0000000106067836 */ /* 0x000fe20000000000 */
[----:B------:R-:W-:Y:S01]  /*8340*/  R2UR UR11, R17 ;  /* 0x00000000110b72ca */ /* 0x000fe200000e0000 */
[----:B------:R-:W-:Y:S01]  /*8350*/  UIADD3.X UR25, URZ, UR21, URZ, UP1, !UPT ;  /* 0x000000153f197290 */ /* 0x000fe20008ffe43f */
[----:B------:R-:W-:Y:S01]  /*8360*/  R2UR UR10, R18 ;  /* 0x00000000120a72ca */ /* 0x000fe200000e0000 */
[----:B------:R-:W-:Y:S01]  /*8370*/  UMOV UR6, 0x0 ;  /* 0x0000000000067882 */ /* 0x000fe20000000000 */
[----:B------:R-:W-:Y:S01]  /*8380*/  R2UR UR12, R4 ;  /* 0x00000000040c72ca */ /* 0x000fe200000e0000 */
[----:B------:R-:W-:Y:S01]  /*8390*/  UMOV UR7, 0x10000000 ;  /* 0x1000000000077882 */ /* 0x000fe20000000000 */
[----:B------:R-:W-:Y:S01]  /*83a0*/  R2UR UR19, R16 ;  /* 0x00000000101372ca */ /* 0x000fe200000e0000 */
[----:B------:R-:W-:Y:S01]  /*83b0*/  VIADD R18, R18, 0x40 ;  /* 0x0000004012127836 */ /* 0x000fe20000000000 */
[----:B------:R-:W-:Y:S01]  /*83c0*/  ISETP.GT.AND P4, PT, R20, 0x1, PT ;  /* 0x000000011400780c */ /* 0x000fe20003f84270 */
[----:B------:R-:W-:Y:S01]  /*83d0*/  UIADD3 UR14, UR5, 0x180, URZ ;  /* 0x00000180050e7890 */ /* 0x000fe2000fffe03f */
[----:B------:R-:W-:Y:S01]  /*83e0*/  ISETP.NE.AND P1, PT, R6, 0x7, PT ;  /* 0x000000070600780c */ /* 0x000fe20003f25270 */
[----:B------:R-:W-:-:S02]  /*83f0*/  UIADD3.X UR5, URZ, UR21, URZ, UP0, !UPT ;  /* 0x000000153f057290 */ /* 0x000fc400087fe43f */
[----:B------:R-:W-:Y:S01]  /*8400*/  UIADD3 UR15, UR8, 0x7180, URZ ;  /* 0x00007180080f7890 */ /* 0x000fe2000fffe03f */
[----:B------:R-:W-:Y:S02]  /*8410*/  SEL R10, RZ, 0x1, P1 ;  /* 0x00000001ff0a7807 */ /* 0x000fe40000800000 */
[----:B------:R-:W-:Y:S01]  /*8420*/  UMOV UR8, UR14 ;  /* 0x0000000e00087c82 */ /* 0x000fe20008000000 */
[----:B------:R-:W-:Y:S02]  /*8430*/  SEL R6, R6, RZ, P1 ;  /* 0x000000ff06067207 */ /* 0x000fe40000800000 */
[----:B------:R-:W-:Y:S01]  /*8440*/  LOP3.LUT R5, R5, R10, RZ, 0x3c, !PT ;  /* 0x0000000a05057212 */ /* 0x000fe200078e3cff */
[----:B------:R0:W-:Y:S02]  /*8450*/  UTMALDG.3D [UR8], [UR4], desc[UR6] ;  /* 0x00000608040075b4 */ /* 0x0001e40008011000 */
[----:B0-----:R-:W-:Y:S01]  /*8460*/  UMOV UR8, UR15 ;  /* 0x0000000f00087c82 */ /* 0x001fe20008000000 */
[----:B------:R-:W-:-:S02]  /*8470*/  UMOV UR11, UR19 ;  /* 0x00000013000b7c82 */ /* 0x000fc40008000000 */
[----:B------:R0:W-:Y:S02]  /*8480*/  UTMALDG.3D [UR8], [UR24], desc[UR6] ;  /* 0x00000608180075b4 */ /* 0x0001e40008011000 */
[----:B0-----:R-:W-:Y:S05]  /*8490*/  @P4 BRA `(.L_x_177) ;  /* 0xfffffffc00484947 */ /* 0x001fea000383ffff */
.L_x_173:
[----:B------:R-:W-:Y:S05]  /*84a0*/  BSYNC B1 ;  /* 0x0000000000017941 */ /* 0x000fea0003800000 */
.L_x_172:
[----:B------:R-:W-:Y:S01]  /*84b0*/  LOP3.LUT P5, RZ, R14, 0xff, RZ, 0xc0, !PT ;  /* 0x000000ff0eff7812 */ /* 0x000fe200078ac0ff */
[----:B------:R-:W-:Y:S01]  /*84c0*/  VIADD R6, R15, UR13 ;  /* 0x0000000d0f067c36 */ /* 0x000fe20008000000 */
[----:B------:R-:W-:Y:S02]  /*84d0*/  UISETP.GE.U32.AND UP0, UPT, UR13, 0x7, UPT ;  /* 0x000000070d00788c */ /* 0x000fe4000bf06070 */
[----:B------:R-:W-:Y:S01]  /*84e0*/  IMAD.U32 R14, RZ, RZ, UR13 ;  /* 0x0000000dff0e7e24 */ /* 0x000fe2000f8e00ff */
[----:B------:R-:W-:Y:S01]  /*84f0*/  ULDC.64 UR4, c[0x0][0x650] ;  /* 0x0001940000047ab9 */ /* 0x000fe20000000a00 */
[C---:B------:R-:W-:Y:S01]  /*8500*/  IMAD.WIDE.U32 R4, R6.reuse, 0x24924925, RZ ;  /* 0x2492492506047825 */ /* 0x040fe200078e00ff */
[C---:B------:R-:W-:Y:S01]  /*8510*/  ISETP.GT.U32.AND P1, PT, R6.reuse, 0x6, PT ;  /* 0x000000060600780c */ /* 0x040fe20003f24070 */
[----:B------:R-:W-:Y:S01]  /*8520*/  BSSY B1, `(.L_x_178) ;  /* 0x000006b000017945 */ /* 0x000fe20003800000 */
[----:B------:R-:W-:Y:S01]  /*8530*/  PLOP3.LUT P4, PT, PT, PT, UP0, 0x80, 0x0 ;  /* 0x000000000000781c */ /* 0x000fe20003f8f008 */
[----:B------:R-:W-:Y:S01]  /*8540*/  IMAD.IADD R4, R6, 0x1, -R5 ;  /* 0x0000000106047824 */ /* 0x000fe200078e0a05 */
[----:B------:R-:W-:-:S02]  /*8550*/  ISETP.LT.U32.AND P1, PT, R14, 0x7, P1 ;  /* 0x000000070e00780c */ /* 0x000fc40000f21070 */
[----:B------:R-:W-:Y:S01]  /*8560*/  PRMT R14, RZ, 0x7610, R14 ;  /* 0x00007610ff0e7816 */ /* 0x000fe2000000000e */
[----:B------:R-:W0:Y:S01]  /*8570*/  @P5 S2R R11, SR_CgaCtaId ;  /* 0x00000000000b5919 */ /* 0x000e220000008800 */
[----:B------:R-:W-:Y:S02]  /*8580*/  @P5 MOV R10, 0x400 ;  /* 0x00000400000a5802 */ /* 0x000fe40000000f00 */
[----:B------:R-:W-:Y:S01]  /*8590*/  LEA.HI R4, R4, R5, RZ, 0x1f ;  /* 0x0000000504047211 */ /* 0x000fe200078ff8ff */
[----:B------:R-:W-:-:S03]  /*85a0*/  IMAD.MOV.U32 R5, RZ, RZ, -0x1 ;  /* 0xffffffffff057424 */ /* 0x000fc600078e00ff */
[----:B------:R-:W-:Y:S01]  /*85b0*/  SHF.R.U32.HI R15, RZ, 0x2, R4 ;  /* 0x00000002ff0f7819 */ /* 0x000fe20000011604 */
[----:B------:R-:W-:Y:S01]  /*85c0*/  IMAD.MOV.U32 R4, RZ, RZ, -0x1 ;  /* 0xffffffffff047424 */ /* 0x000fe200078e00ff */
[----:B0-----:R-:W-:Y:S02]  /*85d0*/  @P5 LEA R10, R11, R10, 0x18 ;  /* 0x0000000a0b0a5211 */ /* 0x001fe400078ec0ff */
[----:B------:R-:W-:Y:S02]  /*85e0*/  SEL R11, RZ, 0x1, !P1 ;  /* 0x00000001ff0b7807 */ /* 0x000fe40004800000 */
[----:B------:R-:W-:Y:S01]  /*85f0*/  IADD3 R2, P1, R2, R8, RZ ;  /* 0x0000000802027210 */ /* 0x000fe20007f3e0ff */
[----:B------:R0:W-:Y:S01]  /*8600*/  @P5 SYNCS.ARRIVE.TRANS64.A1T0 RZ, [R10+URZ+0xa8], RZ ;  /* 0x0000a8ff0aff59a7 */ /* 0x0001e2000810003f */
[----:B------:R-:W-:-:S03]  /*8610*/  LOP3.LUT R12, R12, R11, RZ, 0x3c, !PT ;  /* 0x0000000b0c0c7212 */ /* 0x000fc600078e3cff */
[----:B------:R-:W-:Y:S01]  /*8620*/  IMAD.X R3, R3, 0x1, R0, P1 ;  /* 0x0000000103037824 */ /* 0x000fe200008e0600 */
[----:B------:R-:W-:Y:S02]  /*8630*/  ISETP.GE.U32.AND P1, PT, R2, UR4, PT ;  /* 0x0000000402007c0c */ /* 0x000fe4000bf26070 */
[----:B------:R-:W-:Y:S01]  /*8640*/  @P4 LOP3.LUT R12, R12, 0x1, R15, 0x78, !PT ;  /* 0x000000010c0c4812 */ /* 0x000fe200078e780f */
[----:B------:R-:W-:Y:S01]  /*8650*/  IMAD R15, R15, -0x7, R6 ;  /* 0xfffffff90f0f7824 */ /* 0x000fe200078e0206 */
[----:B------:R-:W-:Y:S01]  /*8660*/  ISETP.GE.U32.AND.EX P1, PT, R3, UR5, PT, P1 ;  /* 0x0000000503007c0c */ /* 0x000fe2000bf26110 */
[----:B------:R-:W-:Y:S01]  /*8670*/  IMAD.MOV.U32 R6, RZ, RZ, -0x1 ;  /* 0xffffffffff067424 */ /* 0x000fe200078e00ff */
[----:B0-----:R-:W-:-:S11]  /*8680*/  PRMT R10, RZ, 0x7610, R10 ;  /* 0x00007610ff0a7816 */ /* 0x001fd6000000000a */
[----:B------:R-:W-:Y:S05]  /*8690*/  @P1 BRA `(.L_x_179) ;  /* 0x00000004004c1947 */ /* 0x000fea0003800000 */
[----:B------:R-:W0:Y:S01]  /*86a0*/  S2R R17, SR_CTAID.X ;  /* 0x0000000000117919 */ /* 0x000e220000002500 */
[----:B------:R-:W-:Y:S01]  /*86b0*/  ULDC.64 UR4, c[0x0][0x628] ;  /* 0x00018a0000047ab9 */ /* 0x000fe20000000a00 */
[----:B------:R-:W1:Y:S01]  /*86c0*/  LDC R18, c[0x0][0x144] ;  /* 0x00005100ff127b82 */ /* 0x000e620000000800 */
[----:B------:R-:W-:Y:S01]  /*86d0*/  ISETP.NE.U32.AND P1, PT, RZ, UR4, PT ;  /* 0x00000004ff007c0c */ /* 0x000fe2000bf25070 */
[----:B------:R-:W2:Y:S01]  /*86e0*/  S2R R6, SR_CTAID.Y ;  /* 0x0000000000067919 */ /* 0x000ea20000002600 */
[----:B------:R-:W-:Y:S01]  /*86f0*/  ULDC UR6, c[0x0][0x150] ;  /* 0x0000540000067ab9 */ /* 0x000fe20000000800 */
[----:B------:R-:W-:Y:S01]  /*8700*/  ULDC UR7, c[0x0][0x630] ;  /* 0x00018c0000077ab9 */ /* 0x000fe20000000800 */
[----:B------:R-:W-:Y:S01]  /*8710*/  ISETP.NE.AND.EX P1, PT, RZ, UR5, PT, P1 ;  /* 0x00000005ff007c0c */ /* 0x000fe2000bf25310 */
[----:B------:R-:W-:Y:S01]  /*8720*/  IMAD.MOV.U32 R4, RZ, RZ, R2 ;  /* 0x000000ffff047224 */ /* 0x000fe200078e0002 */
[----:B0-----:R-:W-:-:S05]  /*8730*/  I2FP.F32.U32 R5, R17 ;  /* 0x0000001100057245 */ /* 0x001fca0000201000 */
[----:B------:R-:W-:Y:S01]  /*8740*/  FMUL R20, R5, UR6 ;  /* 0x0000000605147c20 */ /* 0x000fe20008400000 */
[----:B------:R-:W-:-:S05]  /*8750*/  IMAD.MOV.U32 R5, RZ, RZ, R3 ;  /* 0x000000ffff057224 */ /* 0x000fca00078e0003 */
[----:B--2---:R-:W-:Y:S05]  /*8760*/  @!P1 BRA `(.L_x_180) ;  /* 0x0000000000289947 */ /* 0x004fea0003800000 */
[----:B------:R-:W-:Y:S02]  /*8770*/  ULDC UR6, c[0x0][0x634] ;  /* 0x00018d0000067ab9 */ /* 0x000fe40000000800 */
[----:B------:R-:W-:-:S05]  /*8780*/  IADD3 R5, P1, R2, UR6, RZ ;  /* 0x0000000602057c10 */ /* 0x000fca000ff3e0ff */
[----:B------:R-:W-:-:S04]  /*8790*/  IMAD.X R19, RZ, RZ, R3, P1 ;  /* 0x000000ffff137224 */ /* 0x000fc800008e0603 */
[----:B------:R-:W-:-:S04]  /*87a0*/  IMAD.WIDE.U32 R10, R19, UR4, RZ ;  /* 0x00000004130a7c25 */ /* 0x000fc8000f8e00ff */
[----:B------:R-:W-:-:S04]  /*87b0*/  IMAD.WIDE.U32 R10, P1, R5, UR5, R10 ;  /* 0x00000005050a7c25 */ /* 0x000fc8000f82000a */
[----:B------:R-:W-:-:S04]  /*87c0*/  IMAD.WIDE.U32 R4, R5, UR4, RZ ;  /* 0x0000000405047c25 */ /* 0x000fc8000f8e00ff */
[----:B------:R-:W-:Y:S01]  /*87d0*/  IMAD.MOV.U32 R4, RZ, RZ, R11 ;  /* 0x000000ffff047224 */ /* 0x000fe200078e000b */
[----:B------:R-:W-:Y:S01]  /*87e0*/  IADD3 RZ, P4, R5, R10, RZ ;  /* 0x0000000a05ff7210 */ /* 0x000fe20007f9e0ff */
[----:B------:R-:W-:-:S04]  /*87f0*/  IMAD.X R5, RZ, RZ, RZ, P1 ;  /* 0x000000ffff057224 */ /* 0x000fc800008e06ff */
[----:B------:R-:W-:-:S08]  /*8800*/  IMAD.WIDE.U32.X R4, R19, UR5, R4, P4 ;  /* 0x0000000513047c25 */ /* 0x000fd0000a0e0404 */
.L_x_180:
[--C-:B------:R-:W-:Y:S01]  /*8810*/  SHF.R.U64 R16, R4, UR7, R5.reuse ;  /* 0x0000000704107c19 */ /* 0x100fe20008001205 */
[----:B------:R-:W0:Y:S01]  /*8820*/  F2I.U32.TRUNC.NTZ R20, R20 ;  /* 0x0000001400147305 */ /* 0x000e22000020f000 */
[----:B------:R-:W-:Y:S01]  /*8830*/  SHF.R.U32.HI R4, RZ, UR7, R5 ;  /* 0x00000007ff047c19 */ /* 0x000fe20008011605 */
[----:B------:R-:W-:Y:S01]  /*8840*/  ULDC.64 UR4, c[0x0][0x620] ;  /* 0x0001880000047ab9 */ /* 0x000fe20000000a00 */
[----:B------:R-:W-:Y:S01]  /*8850*/  IADD3 R11, P1, RZ, -R16, RZ ;  /* 0x80000010ff0b7210 */ /* 0x000fe20007f3e0ff */
[----:B------:R-:W-:Y:S01]  /*8860*/  ULDC.64 UR6, c[0x0][0x640] ;  /* 0x0001900000067ab9 */ /* 0x000fe20000000a00 */
[----:B------:R-:W2:Y:S03]  /*8870*/  LDC R21, c[0x0][0x148] ;  /* 0x00005200ff157b82 */ /* 0x000ea60000000800 */
[----:B------:R-:W-:Y:S01]  /*8880*/  IMAD.X R4, RZ, RZ, ~R4, P1 ;  /* 0x000000ffff047224 */ /* 0x000fe200008e0e04 */
[----:B------:R-:W-:-:S03]  /*8890*/  ISETP.NE.U32.AND P1, PT, RZ, UR6, PT ;  /* 0x00000006ff007c0c */ /* 0x000fc6000bf25070 */
[----:B------:R-:W-:Y:S01]  /*88a0*/  IMAD R10, R4, UR4, RZ ;  /* 0x00000004040a7c24 */ /* 0x000fe2000f8e02ff */
[----:B------:R-:W-:Y:S01]  /*88b0*/  ISETP.NE.AND.EX P1, PT, RZ, UR7, PT, P1 ;  /* 0x00000007ff007c0c */ /* 0x000fe2000bf25310 */
[----:B------:R-:W-:Y:S01]  /*88c0*/  IMAD.WIDE.U32 R4, R11, UR4, R2 ;  /* 0x000000040b047c25 */ /* 0x000fe2000f8e0002 */
[----:B------:R-:W-:-:S03]  /*88d0*/  ULDC UR4, c[0x0][0x618] ;  /* 0x0001860000047ab9 */ /* 0x000fc60000000800 */
[----:B------:R-:W-:Y:S01]  /*88e0*/  IMAD R11, R11, UR5, R10 ;  /* 0x000000050b0b7c24 */ /* 0x000fe2000f8e020a */
[----:B------:R-:W-:Y:S01]  /*88f0*/  ULDC UR5, c[0x0][0x154] ;  /* 0x0000550000057ab9 */ /* 0x000fe20000000800 */
[----:B0-----:R-:W-:Y:S02]  /*8900*/  IMAD.MOV R10, RZ, RZ, -R20 ;  /* 0x000000ffff0a7224 */ /* 0x001fe400078e0a14 */
[----:B------:R-:W-:Y:S02]  /*8910*/  IMAD.IADD R5, R5, 0x1, R11 ;  /* 0x0000000105057824 */ /* 0x000fe400078e020b */
[----:B-1----:R-:W-:Y:S01]  /*8920*/  IMAD R17, R18, R10, R17 ;  /* 0x0000000a12117224 */ /* 0x002fe200078e0211 */
[----:B------:R-:W-:Y:S02]  /*8930*/  I2FP.F32.U32 R10, R6 ;  /* 0x00000006000a7245 */ /* 0x000fe40000201000 */
[--C-:B------:R-:W-:Y:S02]  /*8940*/  SHF.R.U64 R18, R4, UR4, R5.reuse ;  /* 0x0000000404127c19 */ /* 0x100fe40008001205 */
[----:B------:R-:W-:Y:S01]  /*8950*/  SHF.R.U32.HI R5, RZ, UR4, R5 ;  /* 0x00000004ff057c19 */ /* 0x000fe20008011605 */
[----:B------:R-:W-:Y:S01]  /*8960*/  FMUL R10, R10, UR5 ;  /* 0x000000050a0a7c20 */ /* 0x000fe20008400000 */
[----:B------:R-:W-:-:S02]  /*8970*/  ULDC UR4, c[0x0][0x608] ;  /* 0x0001820000047ab9 */ /* 0x000fc40000000800 */
[--C-:B------:R-:W-:Y:S01]  /*8980*/  SHF.R.U64 R20, R18, UR4, R5.reuse ;  /* 0x0000000412147c19 */ /* 0x100fe20008001205 */
[----:B------:R0:W1:Y:S01]  /*8990*/  F2I.U32.TRUNC.NTZ R22, R10 ;  /* 0x0000000a00167305 */ /* 0x000062000020f000 */
[----:B------:R-:W-:Y:S01]  /*89a0*/  SHF.R.U32.HI R5, RZ, UR4, R5 ;  /* 0x00000004ff057c19 */ /* 0x000fe20008011605 */
[----:B------:R-:W-:-:S03]  /*89b0*/  ULDC UR4, c[0x0][0x658] ;  /* 0x0001960000047ab9 */ /* 0x000fc60000000800 */
[--C-:B------:R-:W-:Y:S02]  /*89c0*/  SHF.R.U64 R19, R20, UR4, R5.reuse ;  /* 0x0000000414137c19 */ /* 0x100fe40008001205 */
[----:B------:R-:W-:-:S03]  /*89d0*/  SHF.R.U32.HI R23, RZ, UR4, R5 ;  /* 0x00000004ff177c19 */ /* 0x000fc60008011605 */
[----:B------:R-:W-:Y:S02]  /*89e0*/  IMAD.MOV.U32 R4, RZ, RZ, R19 ;  /* 0x000000ffff047224 */ /* 0x000fe400078e0013 */
[----:B------:R-:W-:Y:S01]  /*89f0*/  IMAD.MOV.U32 R5, RZ, RZ, R23 ;  /* 0x000000ffff057224 */ /* 0x000fe200078e0017 */
[----:B0-----:R-:W-:Y:S06]  /*8a00*/  @!P1 BRA `(.L_x_181) ;  /* 0x0000000000289947 */ /* 0x001fec0003800000 */
        /* <DEDUP_REMOVED lines=10> */
.L_x_181:
[----:B------:R-:W-:Y:S01]  /*8ab0*/  ULDC UR4, c[0x0][0x648] ;  /* 0x0001920000047ab9 */ /* 0x000fe20000000800 */
[----:B-1----:R-:W-:Y:S01]  /*8ac0*/  IMAD.MOV R22, RZ, RZ, -R22 ;  /* 0x000000ffff167224 */ /* 0x002fe200078e0a16 */
[----:B------:R-:W-:Y:S01]  /*8ad0*/  SHF.R.U64 R5, R4, UR4, R5 ;  /* 0x0000000404057c19 */ /* 0x000fe20008001205 */
[----:B------:R-:W-:Y:S01]  /*8ae0*/  ULDC UR4, c[0x0][0x638] ;  /* 0x00018e0000047ab9 */ /* 0x000fe20000000800 */
[----:B------:R-:W-:Y:S01]  /*8af0*/  LOP3.LUT R4, R20, UR17, RZ, 0xc0, !PT ;  /* 0x0000001114047c12 */ /* 0x000fe2000f8ec0ff */
[----:B--2---:R-:W-:Y:S01]  /*8b00*/  @P2 IMAD R17, R21, R22, R6 ;  /* 0x0000001615112224 */ /* 0x004fe200078e0206 */
[----:B------:R-:W-:Y:S01]  /*8b10*/  LOP3.LUT R18, R18, UR16, RZ, 0xc0, !PT ;  /* 0x0000001012127c12 */ /* 0x000fe2000f8ec0ff */
[----:B------:R-:W-:Y:S01]  /*8b20*/  IMAD.MOV R6, RZ, RZ, -R5 ;  /* 0x000000ffff067224 */ /* 0x000fe200078e0a05 */
[----:B------:R-:W-:Y:S01]  /*8b30*/  ULDC UR5, c[0x0][0x610] ;  /* 0x0001840000057ab9 */ /* 0x000fe20000000800 */
[----:B------:R-:W-:Y:S02]  /*8b40*/  IMAD R4, R5, UR18, R4 ;  /* 0x0000001205047c24 */ /* 0x000fe4000f8e0204 */
[----:B------:R-:W-:Y:S01]  /*8b50*/  IMAD R19, R6, UR4, R19 ;  /* 0x0000000406137c24 */ /* 0x000fe2000f8e0213 */
[----:B------:R-:W-:Y:S01]  /*8b60*/  ULDC UR4, c[0x0][0x600] ;  /* 0x0001800000047ab9 */ /* 0x000fe20000000800 */
[----:B------:R-:W-:-:S02]  /*8b70*/  IMAD R17, R4, UR5, R17 ;  /* 0x0000000504117c24 */ /* 0x000fc4000f8e0211 */
[----:B------:R-:W-:Y:S02]  /*8b80*/  IMAD R6, R19, UR4, R18 ;  /* 0x0000000413067c24 */ /* 0x000fe4000f8e0212 */
[----:B------:R-:W-:Y:S02]  /*8b90*/  IMAD.MOV.U32 R10, RZ, RZ, 0x1 ;  /* 0x00000001ff0a7424 */ /* 0x000fe400078e00ff */
[----:B------:R-:W-:Y:S01]  /*8ba0*/  IMAD.MOV.U32 R4, RZ, RZ, R16 ;  /* 0x000000ffff047224 */ /* 0x000fe200078e0010 */
[----:B------:R-:W-:Y:S02]  /*8bb0*/  SEL R5, R6, R17, !P2 ;  /* 0x0000001106057207 */ /* 0x000fe40005000000 */
[----:B------:R-:W-:-:S07]  /*8bc0*/  SEL R6, R17, R6, !P2 ;  /* 0x0000000611067207 */ /* 0x000fce0005000000 */
.L_x_179:
[----:B------:R-:W-:Y:S05]  /*8bd0*/  BSYNC B1 ;  /* 0x0000000000017941 */ /* 0x000fea0003800000 */
.L_x_178:
[----:B------:R-:W-:-:S13]  /*8be0*/  LOP3.LUT P1, RZ, R10, 0xff, RZ, 0xc0, !PT ;  /* 0x000000ff0aff7812 */ /* 0x000fda000782c0ff */
[----:B------:R-:W-:Y:S05]  /*8bf0*/  @P1 BRA `(.L_x_182) ;  /* 0xfffffff4003c1947 */ /* 0x000fea000383ffff */
[----:B------:R-:W-:Y:S05]  /*8c00*/  BSYNC B0 ;  /* 0x0000000000007941 */ /* 0x000fea0003800000 */
.L_x_170:
[----:B------:R-:W-:-:S03]  /*8c10*/  UMOV UR4, 0xffffffff ;  /* 0xffffffff00047882 */ /* 0x000fc60000000000 */
[----:B------:R-:W-:Y:S05]  /*8c20*/  BRA.DIV UR4, `(.L_x_183) ;  /* 0x0000000604b87947 */ /* 0x000fea000b800000 */
[----:B------:R-:W-:-:S13]  /*8c30*/  ELECT P0, URZ, PT ;  /* 0x00000000003f782f */ /* 0x000fda0003800000 */
.L_x_202:
[----:B------:R-:W-:Y:S04]  /*8c40*/  BSSY B0, `(.L_x_184) ;  /* 0x0000046000007945 */ /* 0x000fe80003800000 */
[----:B------:R-:W-:Y:S05]  /*8c50*/  @!P0 BRA `(.L_x_185) ;  /* 0x0000000400108947 */ /* 0x000fea0003800000 */
[----:B------:R-:W-:-:S04]  /*8c60*/  LOP3.LUT R7, R7, 0x2, RZ, 0xfc, !PT ;  /* 0x0000000207077812 */ /* 0x000fc800078efcff */
[----:B------:R-:W-:-:S13]  /*8c70*/  ISETP.NE.AND P0, PT, R7, 0x3, PT ;  /* 0x000000030700780c */ /* 0x000fda0003f05270 */
[----:B------:R-:W-:Y:S05]  /*8c80*/  @!P0 BRA `(.L_x_186) ;  /* 0x0000000000048947 */ /* 0x000fea0003800000 */
[----:B------:R-:W-:Y:S01]  /*8c90*/  BPT.TRAP 0x1 ;  /* 0x000000040000795c */ /* 0x000fe20000300000 */
.L_x_186:
[----:B------:R-:W0:Y:S01]  /*8ca0*/  S2R R3, SR_CgaCtaId ;  /* 0x0000000000037919 */ /* 0x000e220000008800 */
[----:B------:R-:W-:Y:S02]  /*8cb0*/  MOV R0, 0x400 ;  /* 0x0000040000007802 */ /* 0x000fe40000000f00 */
[----:B------:R-:W-:Y:S02]  /*8cc0*/  SHF.L.U32 R2, R12, 0x1f, RZ ;  /* 0x0000001f0c027819 */ /* 0x000fe400000006ff */
[----:B0-----:R-:W-:-:S05]  /*8cd0*/  LEA R0, R3, R0, 0x18 ;  /* 0x0000000003007211 */ /* 0x001fca00078ec0ff */
[----:B------:R-:W-:-:S04]  /*8ce0*/  VIADD R0, R0, 0x38 ;  /* 0x0000003800007836 */ /* 0x000fc80000000000 */
[C---:B------:R-:W-:Y:S02]  /*8cf0*/  IMAD R5, R15.reuse, 0x8, R0 ;  /* 0x000000080f057824 */ /* 0x040fe400078e0200 */
[----:B------:R-:W-:Y:S02]  /*8d00*/  VIADD R15, R15, 0x1 ;  /* 0x000000010f0f7836 */ /* 0x000fe40000000000 */
[----:B------:R-:W0:Y:S03]  /*8d10*/  SYNCS.PHASECHK.TRANS64.TRYWAIT P0, [R5+URZ], R2 ;  /* 0x00000002050075a7 */ /* 0x000e26000800017f */
[----:B------:R-:W-:-:S04]  /*8d20*/  ISETP.NE.AND P1, PT, R15, 0x7, PT ;  /* 0x000000070f00780c */ /* 0x000fc80003f25270 */
[----:B------:R-:W-:Y:S02]  /*8d30*/  SEL R3, RZ, 0x1, P1 ;  /* 0x00000001ff037807 */ /* 0x000fe40000800000 */
[----:B------:R-:W-:Y:S02]  /*8d40*/  SEL R15, R15, RZ, P1 ;  /* 0x000000ff0f0f7207 */ /* 0x000fe40000800000 */
[----:B------:R-:W-:-:S03]  /*8d50*/  LOP3.LUT R12, R12, R3, RZ, 0x3c, !PT ;  /* 0x000000030c0c7212 */ /* 0x000fc600078e3cff */
[----:B------:R-:W-:Y:S01]  /*8d60*/  IMAD R7, R15, 0x8, R0 ;  /* 0x000000080f077824 */ /* 0x000fe200078e0200 */
[----:B------:R-:W-:Y:S01]  /*8d70*/  SHF.L.U32 R4, R12, 0x1f, RZ ;  /* 0x0000001f0c047819 */ /* 0x000fe200000006ff */
[----:B0-----:R-:W-:Y:S06]  /*8d80*/  @!P0 BRA `(.L_x_187) ;  /* 0x0000000400848947 */ /* 0x001fec0003800000 */
.L_x_203:
[----:B------:R-:W1:Y:S01]  /*8d90*/  SYNCS.PHASECHK.TRANS64.TRYWAIT P0, [R7+URZ], R4 ;  /* 0x00000004070075a7 */ /* 0x000e62000800017f */
[----:B0-----:R-:W-:-:S05]  /*8da0*/  VIADD R2, R15, 0x1 ;  /* 0x000000010f027836 */ /* 0x001fca0000000000 */
[----:B------:R-:W-:-:S04]  /*8db0*/  ISETP.NE.AND P1, PT, R2, 0x7, PT ;  /* 0x000000070200780c */ /* 0x000fc80003f25270 */
[----:B------:R-:W-:Y:S02]  /*8dc0*/  SEL R3, RZ, 0x1, P1 ;  /* 0x00000001ff037807 */ /* 0x000fe40000800000 */
[----:B------:R-:W-:Y:S02]  /*8dd0*/  SEL R9, R2, RZ, P1 ;  /* 0x000000ff02097207 */ /* 0x000fe40000800000 */
[----:B------:R-:W-:-:S03]  /*8de0*/  LOP3.LUT R12, R12, R3, RZ, 0x3c, !PT ;  /* 0x000000030c0c7212 */ /* 0x000fc600078e3cff */
[----:B------:R-:W-:Y:S01]  /*8df0*/  IMAD R6, R9, 0x8, R0 ;  /* 0x0000000809067824 */ /* 0x000fe200078e0200 */
[----:B------:R-:W-:Y:S01]  /*8e00*/  SHF.L.U32 R5, R12, 0x1f, RZ ;  /* 0x0000001f0c057819 */ /* 0x000fe200000006ff */
[----:B-1----:R-:W-:Y:S06]  /*8e10*/  @!P0 BRA `(.L_x_188) ;  /* 0x0000000400748947 */ /* 0x002fec0003800000 */
.L_x_204:
[----:B------:R-:W1:Y:S01]  /*8e20*/  SYNCS.PHASECHK.TRANS64.TRYWAIT P0, [R6+URZ], R5 ;  /* 0x00000005060075a7 */ /* 0x000e62000800017f */
[----:B------:R-:W-:-:S05]  /*8e30*/  VIADD R2, R9, 0x1 ;  /* 0x0000000109027836 */ /* 0x000fca0000000000 */
[----:B------:R-:W-:-:S04]  /*8e40*/  ISETP.NE.AND P1, PT, R2, 0x7, PT ;  /* 0x000000070200780c */ /* 0x000fc80003f25270 */
[----:B------:R-:W-:Y:S02]  /*8e50*/  SEL R3, RZ, 0x1, P1 ;  /* 0x00000001ff037807 */ /* 0x000fe40000800000 */
[----:B0-----:R-:W-:Y:S02]  /*8e60*/  SEL R7, R2, RZ, P1 ;  /* 0x000000ff02077207 */ /* 0x001fe40000800000 */
[----:B------:R-:W-:-:S03]  /*8e70*/  LOP3.LUT R12, R12, R3, RZ, 0x3c, !PT ;  /* 0x000000030c0c7212 */ /* 0x000fc600078e3cff */
[----:B------:R-:W-:Y:S01]  /*8e80*/  IMAD R9, R7, 0x8, R0 ;  /* 0x0000000807097824 */ /* 0x000fe200078e0200 */
[----:B------:R-:W-:Y:S01]  /*8e90*/  SHF.L.U32 R4, R12, 0x1f, RZ ;  /* 0x0000001f0c047819 */ /* 0x000fe200000006ff */
[----:B-1----:R-:W-:Y:S06]  /*8ea0*/  @!P0 BRA `(.L_x_189) ;  /* 0x0000000400648947 */ /* 0x002fec0003800000 */
.L_x_205:
[----:B------:R-:W1:Y:S01]  /*8eb0*/  SYNCS.PHASECHK.TRANS64.TRYWAIT P0, [R9+URZ], R4 ;  /* 0x00000004090075a7 */ /* 0x000e62000800017f */
[----:B------:R-:W-:-:S05]  /*8ec0*/  VIADD R2, R7, 0x1 ;  /* 0x0000000107027836 */ /* 0x000fca0000000000 */
[----:B------:R-:W-:-:S04]  /*8ed0*/  ISETP.NE.AND P1, PT, R2, 0x7, PT ;  /* 0x000000070200780c */ /* 0x000fc80003f25270 */
[----:B------:R-:W-:Y:S02]  /*8ee0*/  SEL R3, RZ, 0x1, P1 ;  /* 0x00000001ff037807 */ /* 0x000fe40000800000 */
[----:B------:R-:W-:Y:S02]  /*8ef0*/  SEL R7, R2, RZ, P1 ;  /* 0x000000ff02077207 */ /* 0x000fe40000800000 */
[----:B------:R-:W-:-:S03]  /*8f00*/  LOP3.LUT R12, R12, R3, RZ, 0x3c, !PT ;  /* 0x000000030c0c7212 */ /* 0x000fc600078e3cff */
[----:B------:R-:W-:Y:S01]  /*8f10*/  IMAD R8, R7, 0x8, R0 ;  /* 0x0000000807087824 */ /* 0x000fe200078e0200 */
[----:B0-----:R-:W-:Y:S01]  /*8f20*/  SHF.L.U32 R5, R12, 0x1f, RZ ;  /* 0x0000001f0c057819 */ /* 0x001fe200000006ff */
[----:B-1----:R-:W-:Y:S06]  /*8f30*/  @!P0 BRA `(.L_x_190) ;  /* 0x0000000400548947 */ /* 0x002fec0003800000 */
.L_x_206:
[----:B------:R-:W1:Y:S01]  /*8f40*/  SYNCS.PHASECHK.TRANS64.TRYWAIT P0, [R8+URZ], R5 ;  /* 0x00000005080075a7 */ /* 0x000e62000800017f */
[----:B------:R-:W-:-:S05]  /*8f50*/  VIADD R2, R7, 0x1 ;  /* 0x0000000107027836 */ /* 0x000fca0000000000 */
[----:B------:R-:W-:-:S04]  /*8f60*/  ISETP.NE.AND P1, PT, R2, 0x7, PT ;  /* 0x000000070200780c */ /* 0x000fc80003f25270 */
[----:B------:R-:W-:Y:S02]  /*8f70*/  SEL R3, RZ, 0x1, P1 ;  /* 0x00000001ff037807 */ /* 0x000fe40000800000 */
[----:B------:R-:W-:Y:S02]  /*8f80*/  SEL R7, R2, RZ, P1 ;  /* 0x000000ff02077207 */ /* 0x000fe40000800000 */
[----:B0-----:R-:W-:-:S03]  /*8f90*/  LOP3.LUT R9, R12, R3, RZ, 0x3c, !PT ;  /* 0x000000030c097212 */ /* 0x001fc600078e3cff */
[----:B------:R-:W-:Y:S01]  /*8fa0*/  IMAD R11, R7, 0x8, R0 ;  /* 0x00000008070b7824 */ /* 0x000fe200078e0200 */
[----:B------:R-:W-:Y:S01]  /*8fb0*/  SHF.L.U32 R6, R9, 0x1f, RZ ;  /* 0x0000001f09067819 */ /* 0x000fe200000006ff */
[----:B-1----:R-:W-:Y:S06]  /*8fc0*/  @!P0 BRA `(.L_x_191) ;  /* 0x0000000400448947 */ /* 0x002fec0003800000 */
.L_x_207:
[----:B------:R-:W1:Y:S01]  /*8fd0*/  SYNCS.PHASECHK.TRANS64.TRYWAIT P0, [R11+URZ], R6 ;  /* 0x000000060b0075a7 */ /* 0x000e62000800017f */
[----:B------:R-:W-:-:S05]  /*8fe0*/  VIADD R2, R7, 0x1 ;  /* 0x0000000107027836 */ /* 0x000fca0000000000 */
[----:B------:R-:W-:-:S04]  /*8ff0*/  ISETP.NE.AND P1, PT, R2, 0x7, PT ;  /* 0x000000070200780c */ /* 0x000fc80003f25270 */
[----:B------:R-:W-:Y:S02]  /*9000*/  SEL R4, RZ, 0x1, P1 ;  /* 0x00000001ff047807 */ /* 0x000fe40000800000 */
[----:B------:R-:W-:Y:S02]  /*9010*/  SEL R3, R2, RZ, P1 ;  /* 0x000000ff02037207 */ /* 0x000fe40000800000 */
[----:B------:R-:W-:Y:S01]  /*9020*/  LOP3.LUT R4, R9, R4, RZ, 0x3c, !PT ;  /* 0x0000000409047212 */ /* 0x000fe200078e3cff */
[----:B-1----:R-:W-:Y:S06]  /*9030*/  @!P0 BRA `(.L_x_192) ;  /* 0x00000004003c8947 */ /* 0x002fec0003800000 */
.L_x_208:
[----:B------:R-:W-:Y:S01]  /*9040*/  IMAD R3, R3, 0x8, R0 ;  /* 0x0000000803037824 */ /* 0x000fe200078e0200 */
[----:B------:R-:W-:-:S07]  /*9050*/  SHF.L.U32 R0, R4, 0x1f, RZ ;  /* 0x0000001f04007819 */ /* 0x000fce00000006ff */
.L_x_193:
[----:B--2---:R2:W3:Y:S02]  /*9060*/  SYNCS.PHASECHK.TRANS64.TRYWAIT P0, [R3+URZ], R0 ;  /* 0x00000000030075a7 */ /* 0x0044e4000800017f */
[----:B---3--:R-:W-:Y:S05]  /*9070*/  @!P0 NANOSLEEP.SYNCS 0x989680 ;  /* 0x009896800000895d */ /* 0x008fea0003900000 */
[----:B------:R-:W3:Y:S02]  /*9080*/  @!P0 SYNCS.PHASECHK.TRANS64 P0, [R3+URZ], R0 ;  /* 0x00000000030085a7 */ /* 0x000ee4000800007f */
[----:B---3--:R-:W-:Y:S05]  /*9090*/  @!P0 BRA `(.L_x_193) ;  /* 0xfffffffc00f08947 */ /* 0x008fea000383ffff */
.L_x_185:
[----:B------:R-:W-:Y:S05]  /*90a0*/  BSYNC B0 ;  /* 0x0000000000007941 */ /* 0x000fea0003800000 */
.L_x_184:
[----:B------:R-:W-:Y:S05]  /*90b0*/  EXIT ;  /* 0x000000000000794d */ /* 0x000fea0003800000 */
.L_x_15:
[----:B0-----:R-:W-:-:S04]  /*90c0*/  IMAD.U32 R17, RZ, RZ, UR15 ;  /* 0x0000000fff117e24 */ /* 0x001fc8000f8e00ff */
[----:B------:R0:W1:Y:S03]  /*90d0*/  SYNCS.PHASECHK.TRANS64.TRYWAIT P0, [R17+URZ+-0x8], R16 ;  /* 0xfffff810110075a7 */ /* 0x000066000800017f */
[----:B-1----:R-:W-:Y:S05]  /*90e0*/  @!P0 NANOSLEEP.SYNCS 0x989680 ;  /* 0x009896800000895d */ /* 0x002fea0003900000 */
[----:B------:R-:W1:Y:S02]  /*90f0*/  @!P0 SYNCS.PHASECHK.TRANS64 P0, [R17+URZ+-0x8], R16 ;  /* 0xfffff810110085a7 */ /* 0x000e64000800007f */
[----:B-1----:R-:W-:Y:S05]  /*9100*/  @!P0 BRA `(.L_x_15) ;  /* 0xfffffffc00ec8947 */ /* 0x002fea000383ffff */
[----:B------:R-:W-:Y:S05]  /*9110*/  BRA `(.L_x_194) ;  /* 0xffffff8000ec7947 */ /* 0x000fea000383ffff */
.L_x_20:
[----:B-1----:R-:W-:-:S04]  /*9120*/  IMAD.U32 R17, RZ, RZ, UR6 ;  /* 0x00000006ff117e24 */ /* 0x002fc8000f8e00ff */
[----:B------:R1:W2:Y:S03]  /*9130*/  SYNCS.PHASECHK.TRANS64.TRYWAIT P0, [R17+URZ], R16 ;  /* 0x00000010110075a7 */ /* 0x0002a6000800017f */
[----:B--2---:R-:W-:Y:S05]  /*9140*/  @!P0 NANOSLEEP.SYNCS 0x989680 ;  /* 0x009896800000895d */ /* 0x004fea0003900000 */
[----:B------:R-:W2:Y:S02]  /*9150*/  @!P0 SYNCS.PHASECHK.TRANS64 P0, [R17+URZ], R16 ;  /* 0x00000010110085a7 */ /* 0x000ea4000800007f */
[----:B--2---:R-:W-:Y:S05]  /*9160*/  @!P0 BRA `(.L_x_20) ;  /* 0xfffffffc00ec8947 */ /* 0x004fea000383ffff */
[----:B------:R-:W-:Y:S05]  /*9170*/  BRA `(.L_x_19) ;  /* 0xffffff8800187947 */ /* 0x000fea000383ffff */
.L_x_26:
[----:B-1----:R-:W-:-:S04]  /*9180*/  IMAD.U32 R18, RZ, RZ, UR9 ;  /* 0x00000009ff127e24 */ /* 0x002fc8000f8e00ff */
[----:B------:R1:W2:Y:S03]  /*9190*/  SYNCS.PHASECHK.TRANS64.TRYWAIT P0, [R18+URZ], R17 ;  /* 0x00000011120075a7 */ /* 0x0002a6000800017f */
[----:B--2---:R-:W-:Y:S05]  /*91a0*/  @!P0 NANOSLEEP.SYNCS 0x989680 ;  /* 0x009896800000895d */ /* 0x004fea0003900000 */
[----:B------:R-:W2:Y:S02]  /*91b0*/  @!P0 SYNCS.PHASECHK.TRANS64 P0, [R18+URZ], R17 ;  /* 0x00000011120085a7 */ /* 0x000ea4000800007f */
[----:B--2---:R-:W-:Y:S05]  /*91c0*/  @!P0 BRA `(.L_x_26) ;  /* 0xfffffffc00ec8947 */ /* 0x004fea000383ffff */
[----:B------:R-:W-:Y:S05]  /*91d0*/  BRA `(.L_x_25) ;  /* 0xffffff9000507947 */ /* 0x000fea000383ffff */
.L_x_34:
[----:B0-----:R-:W-:-:S04]  /*91e0*/  IMAD.U32 R17, RZ, RZ, UR15 ;  /* 0x0000000fff117e24 */ /* 0x001fc8000f8e00ff */
[----:B------:R0:W1:Y:S03]  /*91f0*/  SYNCS.PHASECHK.TRANS64.TRYWAIT P0, [R17+URZ+0x8], R16 ;  /* 0x00000810110075a7 */ /* 0x000066000800017f */
[----:B-1----:R-:W-:Y:S05]  /*9200*/  @!P0 NANOSLEEP.SYNCS 0x989680 ;  /* 0x009896800000895d */ /* 0x002fea0003900000 */
[----:B------:R-:W1:Y:S02]  /*9210*/  @!P0 SYNCS.PHASECHK.TRANS64 P0, [R17+URZ+0x8], R16 ;  /* 0x00000810110085a7 */ /* 0x000e64000800007f */
[----:B-1----:R-:W-:Y:S05]  /*9220*/  @!P0 BRA `(.L_x_34) ;  /* 0xfffffffc00ec8947 */ /* 0x002fea000383ffff */
[----:B------:R-:W-:Y:S05]  /*9230*/  BRA `(.L_x_195) ;  /* 0xffffff9c00b87947 */ /* 0x000fea000383ffff */
.L_x_171:
[----:B------:R-:W-:Y:S01]  /*9240*/  BSSY B1, `(.L_x_196) ;  /* 0x0000006000017945 */ /* 0x000fe20003800000 */
[----:B------:R-:W-:-:S07]  /*9250*/  IMAD.MOV.U32 R10, RZ, RZ, -0x1 ;  /* 0xffffffffff0a7424 */ /* 0x000fce00078e00ff */
[----:B------:R-:W-:Y:S05]  /*9260*/  WARPSYNC.COLLECTIVE R10, `(.L_x_197) ;  /* 0x000000000a0c7348 */ /* 0x000fea0003c00000 */
[----:B------:R-:W-:Y:S02]  /*9270*/  ELECT P1, UR62, PT ;  /* 0x00000000003e782f */ /* 0x000fe40003820000 */
[----:B------:R-:W-:Y:S01]  /*9280*/  MOV R10, UR62 ;  /* 0x0000003e000a7c02 */ /* 0x000fe20008000f00 */
[----:B------:R-:W-:Y:S10]  /*9290*/  ENDCOLLECTIVE ;  /* 0x000000000000791b */ /* 0x000ff40003800000 */
.L_x_197:
[----:B------:R-:W-:Y:S05]  /*92a0*/  BSYNC B1 ;  /* 0x0000000000017941 */ /* 0x000fea0003800000 */
.L_x_196:
[----:B------:R-:W-:Y:S05]  /*92b0*/  BRA `(.L_x_198) ;  /* 0xffffffec00987947 */ /* 0x000fea000383ffff */
.L_x_174:
[----:B-1----:R1:W2:Y:S02]  /*92c0*/  SYNCS.PHASECHK.TRANS64.TRYWAIT P1, [R19+URZ+0x38], R10 ;  /* 0x0000380a130075a7 */ /* 0x0022a4000802017f */
[----:B--2---:R-:W-:Y:S05]  /*92d0*/  @!P1 NANOSLEEP.SYNCS 0x989680 ;  /* 0x009896800000995d */ /* 0x004fea0003900000 */
[----:B------:R-:W2:Y:S02]  /*92e0*/  @!P1 SYNCS.PHASECHK.TRANS64 P1, [R19+URZ+0x38], R10 ;  /* 0x0000380a130095a7 */ /* 0x000ea4000802007f */
[----:B--2---:R-:W-:Y:S05]  /*92f0*/  @!P1 BRA `(.L_x_174) ;  /* 0xfffffffc00f09947 */ /* 0x004fea000383ffff */
[----:B------:R-:W-:Y:S05]  /*9300*/  BRA `(.L_x_199) ;  /* 0xffffffec00cc7947 */ /* 0x000fea000383ffff */
.L_x_183:
[----:B------:R-:W-:Y:S01]  /*9310*/  BSSY B0, `(.L_x_200) ;  /* 0x0000006000007945 */ /* 0x000fe20003800000 */
[----:B------:R-:W-:-:S07]  /*9320*/  IMAD.MOV.U32 R10, RZ, RZ, -0x1 ;  /* 0xffffffffff0a7424 */ /* 0x000fce00078e00ff */
[----:B------:R-:W-:Y:S05]  /*9330*/  WARPSYNC.COLLECTIVE R10, `(.L_x_201) ;  /* 0x000000000a0c7348 */ /* 0x000fea0003c00000 */
[----:B------:R-:W-:Y:S02]  /*9340*/  ELECT P1, UR62, PT ;  /* 0x00000000003e782f */ /* 0x000fe40003820000 */
[----:B------:R-:W-:Y:S01]  /*9350*/  MOV R10, UR62 ;  /* 0x0000003e000a7c02 */ /* 0x000fe20008000f00 */
[----:B------:R-:W-:Y:S10]  /*9360*/  ENDCOLLECTIVE ;  /* 0x000000000000791b */ /* 0x000ff40003800000 */
.L_x_201:
[----:B------:R-:W-:Y:S05]  /*9370*/  BSYNC B0 ;  /* 0x0000000000007941 */ /* 0x000fea0003800000 */
.L_x_200:
[----:B------:R-:W-:Y:S01]  /*9380*/  PLOP3.LUT P0, PT, P1, PT, PT, 0x80, 0x0 ;  /* 0x000000000000781c */ /* 0x000fe20000f0f070 */
[----:B------:R-:W-:-:S12]  /*9390*/  BRA `(.L_x_202) ;  /* 0xfffffff800287947 */ /* 0x000fd8000383ffff */
.L_x_187:
[----:B0-----:R0:W1:Y:S02]  /*93a0*/  SYNCS.PHASECHK.TRANS64.TRYWAIT P0, [R5+URZ], R2 ;  /* 0x00000002050075a7 */ /* 0x001064000800017f */
[----:B-1----:R-:W-:Y:S05]  /*93b0*/  @!P0 NANOSLEEP.SYNCS 0x989680 ;  /* 0x009896800000895d */ /* 0x002fea0003900000 */
[----:B------:R-:W1:Y:S02]  /*93c0*/  @!P0 SYNCS.PHASECHK.TRANS64 P0, [R5+URZ], R2 ;  /* 0x00000002050085a7 */ /* 0x000e64000800007f */
[----:B-1----:R-:W-:Y:S05]  /*93d0*/  @!P0 BRA `(.L_x_187) ;  /* 0xfffffffc00f08947 */ /* 0x002fea000383ffff */
[----:B------:R-:W-:Y:S05]  /*93e0*/  BRA `(.L_x_203) ;  /* 0xfffffff800687947 */ /* 0x000fea000383ffff */
.L_x_188:
[----:B0-----:R0:W1:Y:S02]  /*93f0*/  SYNCS.PHASECHK.TRANS64.TRYWAIT P0, [R7+URZ], R4 ;  /* 0x00000004070075a7 */ /* 0x001064000800017f */
[----:B-1----:R-:W-:Y:S05]  /*9400*/  @!P0 NANOSLEEP.SYNCS 0x989680 ;  /* 0x009896800000895d */ /* 0x002fea0003900000 */
[----:B------:R-:W1:Y:S02]  /*9410*/  @!P0 SYNCS.PHASECHK.TRANS64 P0, [R7+URZ], R4 ;  /* 0x00000004070085a7 */ /* 0x000e64000800007f */
[----:B-1----:R-:W-:Y:S05]  /*9420*/  @!P0 BRA `(.L_x_188) ;  /* 0xfffffffc00f08947 */ /* 0x002fea000383ffff */
[----:B------:R-:W-:Y:S05]  /*9430*/  BRA `(.L_x_204) ;  /* 0xfffffff800787947 */ /* 0x000fea000383ffff */
.L_x_189:
[----:B0-----:R0:W1:Y:S02]  /*9440*/  SYNCS.PHASECHK.TRANS64.TRYWAIT P0, [R6+URZ], R5 ;  /* 0x00000005060075a7 */ /* 0x001064000800017f */
[----:B-1----:R-:W-:Y:S05]  /*9450*/  @!P0 NANOSLEEP.SYNCS 0x989680 ;  /* 0x009896800000895d */ /* 0x002fea0003900000 */
[----:B------:R-:W1:Y:S02]  /*9460*/  @!P0 SYNCS.PHASECHK.TRANS64 P0, [R6+URZ], R5 ;  /* 0x00000005060085a7 */ /* 0x000e64000800007f */
[----:B-1----:R-:W-:Y:S05]  /*9470*/  @!P0 BRA `(.L_x_189) ;  /* 0xfffffffc00f08947 */ /* 0x002fea000383ffff */
[----:B------:R-:W-:Y:S05]  /*9480*/  BRA `(.L_x_205) ;  /* 0xfffffff800887947 */ /* 0x000fea000383ffff */
.L_x_190:
[----:B0-----:R0:W1:Y:S02]  /*9490*/  SYNCS.PHASECHK.TRANS64.TRYWAIT P0, [R9+URZ], R4 ;  /* 0x00000004090075a7 */ /* 0x001064000800017f */
[----:B-1----:R-:W-:Y:S05]  /*94a0*/  @!P0 NANOSLEEP.SYNCS 0x989680 ;  /* 0x009896800000895d */ /* 0x002fea0003900000 */
[----:B------:R-:W1:Y:S02]  /*94b0*/  @!P0 SYNCS.PHASECHK.TRANS64 P0, [R9+URZ], R4 ;  /* 0x00000004090085a7 */ /* 0x000e64000800007f */
[----:B-1----:R-:W-:Y:S05]  /*94c0*/  @!P0 BRA `(.L_x_190) ;  /* 0xfffffffc00f08947 */ /* 0x002fea000383ffff */
[----:B------:R-:W-:Y:S05]  /*94d0*/  BRA `(.L_x_206) ;  /* 0xfffffff800987947 */ /* 0x000fea000383ffff */
.L_x_191:
[----:B0-----:R0:W1:Y:S02]  /*94e0*/  SYNCS.PHASECHK.TRANS64.TRYWAIT P0, [R8+URZ], R5 ;  /* 0x00000005080075a7 */ /* 0x001064000800017f */
[----:B-1----:R-:W-:Y:S05]  /*94f0*/  @!P0 NANOSLEEP.SYNCS 0x989680 ;  /* 0x009896800000895d */ /* 0x002fea0003900000 */
[----:B------:R-:W1:Y:S02]  /*9500*/  @!P0 SYNCS.PHASECHK.TRANS64 P0, [R8+URZ], R5 ;  /* 0x00000005080085a7 */ /* 0x000e64000800007f */
[----:B-1----:R-:W-:Y:S05]  /*9510*/  @!P0 BRA `(.L_x_191) ;  /* 0xfffffffc00f08947 */ /* 0x002fea000383ffff */
[----:B------:R-:W-:Y:S05]  /*9520*/  BRA `(.L_x_207) ;  /* 0xfffffff800a87947 */ /* 0x000fea000383ffff */
.L_x_192:
[----:B-1----:R1:W2:Y:S02]  /*9530*/  SYNCS.PHASECHK.TRANS64.TRYWAIT P0, [R11+URZ], R6 ;  /* 0x000000060b0075a7 */ /* 0x0022a4000800017f */
[----:B--2---:R-:W-:Y:S05]  /*9540*/  @!P0 NANOSLEEP.SYNCS 0x989680 ;  /* 0x009896800000895d */ /* 0x004fea0003900000 */
[----:B------:R-:W2:Y:S02]  /*9550*/  @!P0 SYNCS.PHASECHK.TRANS64 P0, [R11+URZ], R6 ;  /* 0x000000060b0085a7 */ /* 0x000ea4000800007f */
[----:B--2---:R-:W-:Y:S05]  /*9560*/  @!P0 BRA `(.L_x_192) ;  /* 0xfffffffc00f08947 */ /* 0x004fea000383ffff */
[----:B------:R-:W-:Y:S05]  /*9570*/  BRA `(.L_x_208) ;  /* 0xfffffff800b07947 */ /* 0x000fea000383ffff */
.L_x_209:
[----:B------:R-:W-:-:S00]  /*9580*/  BRA `(.L_x_209) ;  /* 0xfffffffc00fc7947 */ /* 0x000fc0000383ffff */
[----:B------:R-:W-:-:S00]  /*9590*/  NOP ;  /* 0x0000000000007918 */ /* 0x000fc00000000000 */
        /* <DEDUP_REMOVED lines=14> */
.L_x_210:


//--------------------- .nv.shared._ZN7cutlass13device_kernelINS_4gemm6kernel13GemmUniversalIN4cute5tupleIJiiiiEEENS1_10collective13CollectiveMmaINS1_37MainloopSm90TmaGmmaWarpSpecializedFP8ILi7ENS5_IJNS4_1CILi1EEESB_SB_EEENS1_32KernelTmaWarpSpecializedPingpongEEENS5_IJNSA_ILi64EEENSA_ILi128EEESF_EEENS_12float_e5m2_tENS5_IJlSB_lEEESI_SJ_NS4_8TiledMMAINS4_8MMA_AtomIJNS4_4SM904GMMA31MMA_64x128x32_F32E5M2E5M2_SS_TNILNSN_7ScaleInE1ELSP_1EEEEEENS4_6LayoutISC_NS5_IJNSA_ILi0EEEST_ST_EEEEENS5_IJNS4_10UnderscoreESW_SW_EEEEENS4_13SM90_TMA_LOADENS4_14ComposedLayoutINS4_7SwizzleILi2ELi4ELi3EEENS4_18smem_ptr_flag_bitsILi8EEENSS_INS5_IJNSA_ILi8EEESF_EEENS5_IJSF_SB_EEEEEEEvNS4_8identityESZ_S19_vS1A_EENS_8epilogue10collective6detail29Sm90TmaWarpSpecializedAdapterINS1D_15DefaultEpilogueISI_SJ_SJ_NS1C_6thread17LinearCombinationISI_Li1EffLNS1H_9ScaleType4KindE0ELNS_15FloatRoundStyleE2ESI_EENS1_15EpilogueDefaultEEEEEvvEEEEvNT_6ParamsE --------------------------
	.section	.nv.shared._ZN7cutlass13device_kernelINS_4gemm6kernel13GemmUniversalIN4cute5tupleIJiiiiEEENS1_10collective13CollectiveMmaINS1_37MainloopSm90TmaGmmaWarpSpecializedFP8ILi7ENS5_IJNS4_1CILi1EEESB_SB_EEENS1_32KernelTmaWarpSpecializedPingpongEEENS5_IJNSA_ILi64EEENSA_ILi128EEESF_EEENS_12float_e5m2_tENS5_IJlSB_lEEESI_SJ_NS4_8TiledMMAINS4_8MMA_AtomIJNS4_4SM904GMMA31MMA_64x128x32_F32E5M2E5M2_SS_TNILNSN_7ScaleInE1ELSP_1EEEEEENS4_6LayoutISC_NS5_IJNSA_ILi0EEEST_ST_EEEEENS5_IJNS4_10UnderscoreESW_SW_EEEEENS4_13SM90_TMA_LOADENS4_14ComposedLayoutINS4_7SwizzleILi2ELi4ELi3EEENS4_18smem_ptr_flag_bitsILi8EEENSS_INS5_IJNSA_ILi8EEESF_EEENS5_IJSF_SB_EEEEEEEvNS4_8identityESZ_S19_vS1A_EENS_8epilogue10collective6detail29Sm90TmaWarpSpecializedAdapterINS1D_15DefaultEpilogueISI_SJ_SJ_NS1C_6thread17LinearCombinationISI_Li1EffLNS1H_9ScaleType4KindE0ELNS_15FloatRoundStyleE2ESI_EENS1_15EpilogueDefaultEEEEEvvEEEEvNT_6ParamsE,"aw",@nobits
	.sectionflags	@""
	.align	16
	.zero		1024


//--------------------- .nv.shared.reserved.0     --------------------------
	.section	.nv.shared.reserved.0,"aw",@nobits
	.weak		__nv_reservedSMEM_offset_0_alias
	.size		__nv_reservedSMEM_offset_0_alias, 0, 0
	.other		__nv_reservedSMEM_offset_0_alias,@"STO_CUDA_RESERVED_SHARED STV_DEFAULT"
__nv_reservedSMEM_offset_0_alias:
	.zero		0


//--------------------- .nv.global                --------------------------
	.section	.nv.global,"aw",@nobits
.nv.global:
	.type		_ZN40_INTERNAL_db3a1d6d_4_k_cu_a937d3b5_192214cute1_E,@object
	.size		_ZN40_INTERNAL_db3a1d6d_4_k_cu_a937d3b5_192214cute1_E,(_ZN40_INTERNAL_db3a1d6d_4_k_cu_a937d3b5_192214cuda3std3__45__cpo6cbeginE - _ZN40_INTERNAL_db3a1d6d_4_k_cu_a937d3b5_192214cute1_E)
_ZN40_INTERNAL_db3a1d6d_4_k_cu_a937d3b5_192214cute1_E:
	.zero		1
	.type		_ZN40_INTERNAL_db3a1d6d_4_k_cu_a937d3b5_192214cuda3std3__45__cpo6cbeginE,@object
	.size		_ZN40_INTERNAL_db3a1d6d_4_k_cu_a937d3b5_192214cuda3std3__45__cpo6cbeginE,(_ZN40_INTERNAL_db3a1d6d_4_k_cu_a937d3b5_192214cuda3std3__48in_placeE - _ZN40_INTERNAL_db3a1d6d_4_k_cu_a937d3b5_192214cuda3std3__45__cpo6cbeginE)
_ZN40_INTERNAL_db3a1d6d_4_k_cu_a937d3b5_192214cuda3std3__45__cpo6cbeginE:
	.zero		1
	.type		_ZN40_INTERNAL_db3a1d6d_4_k_cu_a937d3b5_192214cuda3std3__48in_placeE,@object
	.size		_ZN40_INTERNAL_db3a1d6d_4_k_cu_a937d3b5_192214cuda3std3__48in_placeE,(_ZN40_INTERNAL_db3a1d6d_4_k_cu_a937d3b5_192214cuda3std6ranges3__45__cpo9iter_moveE - _ZN40_INTERNAL_db3a1d6d_4_k_cu_a937d3b5_192214cuda3std3__48in_placeE)
_ZN40_INTERNAL_db3a1d6d_4_k_cu_a937d3b5_192214cuda3std3__48in_placeE:
	.zero		1
	.type		_ZN40_INTERNAL_db3a1d6d_4_k_cu_a937d3b5_192214cuda3std6ranges3__45__cpo9iter_moveE,@object
	.size		_ZN40_INTERNAL_db3a1d6d_4_k_cu_a937d3b5_192214cuda3std6ranges3__45__cpo9iter_moveE,(_ZN40_INTERNAL_db3a1d6d_4_k_cu_a937d3b5_192214cuda3std3__45__cpo5beginE - _ZN40_INTERNAL_db3a1d6d_4_k_cu_a937d3b5_192214cuda3std6ranges3__45__cpo9iter_moveE)
_ZN40_INTERNAL_db3a1d6d_4_k_cu_a937d3b5_192214cuda3std6ranges3__45__cpo9iter_moveE:
	.zero		1
	.type		_ZN40_INTERNAL_db3a1d6d_4_k_cu_a937d3b5_192214cuda3std3__45__cpo5beginE,@object
	.size		_ZN40_INTERNAL_db3a1d6d_4_k_cu_a937d3b5_192214cuda3std3__45__cpo5beginE,(_ZN40_INTERNAL_db3a1d6d_4_k_cu_a937d3b5_192214cuda3std3__442_GLOBAL__N__db3a1d6d_4_k_cu_a937d3b5_192216ignoreE - _ZN40_INTERNAL_db3a1d6d_4_k_cu_a937d3b5_192214cuda3std3__45__cpo5beginE)
_ZN40_INTERNAL_db3a1d6d_4_k_cu_a937d3b5_192214cuda3std3__45__cpo5beginE:
	.zero		1
	.type		_ZN40_INTERNAL_db3a1d6d_4_k_cu_a937d3b5_192214cuda3std3__442_GLOBAL__N__db3a1d6d_4_k_cu_a937d3b5_192216ignoreE,@object
	.size		_ZN40_INTERNAL_db3a1d6d_4_k_cu_a937d3b5_192214cuda3std3__442_GLOBAL__N__db3a1d6d_4_k_cu_a937d3b5_192216ignoreE,(_ZN40_INTERNAL_db3a1d6d_4_k_cu_a937d3b5_192214cute7productE - _ZN40_INTERNAL_db3a1d6d_4_k_cu_a937d3b5_192214cuda3std3__442_GLOBAL__N__db3a1d6d_4_k_cu_a937d3b5_192216ignoreE)
_ZN40_INTERNAL_db3a1d6d_4_k_cu_a937d3b5_192214cuda3std3__442_GLOBAL__N__db3a1d6d_4_k_cu_a937d3b5_192216ignoreE:
	.zero		1
	.type		_ZN40_INTERNAL_db3a1d6d_4_k_cu_a937d3b5_192214cute7productE,@object
	.size		_ZN40_INTERNAL_db3a1d6d_4_k_cu_a937d3b5_192214cute7productE,(_ZN40_INTERNAL_db3a1d6d_4_k_cu_a937d3b5_192214cuda3std3__45__cpo3endE - _ZN40_INTERNAL_db3a1d6d_4_k_cu_a937d3b5_192214cute7productE)
_ZN40_INTERNAL_db3a1d6d_4_k_cu_a937d3b5_192214cute7productE:
	.zero		1
	.type		_ZN40_INTERNAL_db3a1d6d_4_k_cu_a937d3b5_192214cuda3std3__45__cpo3endE,@object
	.size		_ZN40_INTERNAL_db3a1d6d_4_k_cu_a937d3b5_192214cuda3std3__45__cpo3endE,(_ZN40_INTERNAL_db3a1d6d_4_k_cu_a937d3b5_192214cuda3std3__419piecewise_constructE - _ZN40_INTERNAL_db3a1d6d_4_k_cu_a937d3b5_192214cuda3std3__45__cpo3endE)
_ZN40_INTERNAL_db3a1d6d_4_k_cu_a937d3b5_192214cuda3std3__45__cpo3endE:
	.zero		1
	.type		_ZN40_INTERNAL_db3a1d6d_4_k_cu_a937d3b5_192214cuda3std3__419piecewise_constructE,@object
	.size		_ZN40_INTERNAL_db3a1d6d_4_k_cu_a937d3b5_192214cuda3std3__419piecewise_constructE,(_ZN40_INTERNAL_db3a1d6d_4_k_cu_a937d3b5_192214cuda3std3__45__cpo4cendE - _ZN40_INTERNAL_db3a1d6d_4_k_cu_a937d3b5_192214cuda3std3__419piecewise_constructE)
_ZN40_INTERNAL_db3a1d6d_4_k_cu_a937d3b5_192214cuda3std3__419piecewise_constructE:
	.zero		1
	.type		_ZN40_INTERNAL_db3a1d6d_4_k_cu_a937d3b5_192214cuda3std3__45__cpo4cendE,@object
	.size		_ZN40_INTERNAL_db3a1d6d_4_k_cu_a937d3b5_192214cuda3std3__45__cpo4cendE,(_ZN40_INTERNAL_db3a1d6d_4_k_cu_a937d3b5_192214cuda3std6ranges3__45__cpo4swapE - _ZN40_INTERNAL_db3a1d6d_4_k_cu_a937d3b5_192214cuda3std3__45__cpo4cendE)
_ZN40_INTERNAL_db3a1d6d_4_k_cu_a937d3b5_192214cuda3std3__45__cpo4cendE:
	.zero		1
	.type		_ZN40_INTERNAL_db3a1d6d_4_k_cu_a937d3b5_192214cuda3std6ranges3__45__cpo4swapE,@object
	.size		_ZN40_INTERNAL_db3a1d6d_4_k_cu_a937d3b5_192214cuda3std6ranges3__45__cpo4swapE,(.L_7 - _ZN40_INTERNAL_db3a1d6d_4_k_cu_a937d3b5_192214cuda3std6ranges3__45__cpo4swapE)
_ZN40_INTERNAL_db3a1d6d_4_k_cu_a937d3b5_192214cuda3std6ranges3__45__cpo4swapE:
	.zero		1
.L_7:


//--------------------- .nv.constant0._ZN7cutlass13device_kernelINS_4gemm6kernel13GemmUniversalIN4cute5tupleIJiiiiEEENS1_10collective13CollectiveMmaINS1_37MainloopSm90TmaGmmaWarpSpecializedFP8ILi7ENS5_IJNS4_1CILi1EEESB_SB_EEENS1_32KernelTmaWarpSpecializedPingpongEEENS5_IJNSA_ILi64EEENSA_ILi128EEESF_EEENS_12float_e5m2_tENS5_IJlSB_lEEESI_SJ_NS4_8TiledMMAINS4_8MMA_AtomIJNS4_4SM904GMMA31MMA_64x128x32_F32E5M2E5M2_SS_TNILNSN_7ScaleInE1ELSP_1EEEEEENS4_6LayoutISC_NS5_IJNSA_ILi0EEEST_ST_EEEEENS5_IJNS4_10UnderscoreESW_SW_EEEEENS4_13SM90_TMA_LOADENS4_14ComposedLayoutINS4_7SwizzleILi2ELi4ELi3EEENS4_18smem_ptr_flag_bitsILi8EEENSS_INS5_IJNSA_ILi8EEESF_EEENS5_IJSF_SB_EEEEEEEvNS4_8identityESZ_S19_vS1A_EENS_8epilogue10collective6detail29Sm90TmaWarpSpecializedAdapterINS1D_15DefaultEpilogueISI_SJ_SJ_NS1C_6thread17LinearCombinationISI_Li1EffLNS1H_9ScaleType4KindE0ELNS_15FloatRoundStyleE2ESI_EENS1_15EpilogueDefaultEEEEEvvEEEEvNT_6ParamsE --------------------------
	.section	.nv.constant0._ZN7cutlass13device_kernelINS_4gemm6kernel13GemmUniversalIN4cute5tupleIJiiiiEEENS1_10collective13CollectiveMmaINS1_37MainloopSm90TmaGmmaWarpSpecializedFP8ILi7ENS5_IJNS4_1CILi1EEESB_SB_EEENS1_32KernelTmaWarpSpecializedPingpongEEENS5_IJNSA_ILi64EEENSA_ILi128EEESF_EEENS_12float_e5m2_tENS5_IJlSB_lEEESI_SJ_NS4_8TiledMMAINS4_8MMA_AtomIJNS4_4SM904GMMA31MMA_64x128x32_F32E5M2E5M2_SS_TNILNSN_7ScaleInE1ELSP_1EEEEEENS4_6LayoutISC_NS5_IJNSA_ILi0EEEST_ST_EEEEENS5_IJNS4_10UnderscoreESW_SW_EEEEENS4_13SM90_TMA_LOADENS4_14ComposedLayoutINS4_7SwizzleILi2ELi4ELi3EEENS4_18smem_ptr_flag_bitsILi8EEENSS_INS5_IJNSA_ILi8EEESF_EEENS5_IJSF_SB_EEEEEEEvNS4_8identityESZ_S19_vS1A_EENS_8epilogue10collective6detail29Sm90TmaWarpSpecializedAdapterINS1D_15DefaultEpilogueISI_SJ_SJ_NS1C_6thread17LinearCombinationISI_Li1EffLNS1H_9ScaleType4KindE0ELNS_15FloatRoundStyleE2ESI_EENS1_15EpilogueDefaultEEEEEvvEEEEvNT_6ParamsE,"a",@progbits
	.sectionflags	@""
	.align	4
.nv.constant0._ZN7cutlass13device_kernelINS_4gemm6kernel13GemmUniversalIN4cute5tupleIJiiiiEEENS1_10collective13CollectiveMmaINS1_37MainloopSm90TmaGmmaWarpSpecializedFP8ILi7ENS5_IJNS4_1CILi1EEESB_SB_EEENS1_32KernelTmaWarpSpecializedPingpongEEENS5_IJNSA_ILi64EEENSA_ILi128EEESF_EEENS_12float_e5m2_tENS5_IJlSB_lEEESI_SJ_NS4_8TiledMMAINS4_8MMA_AtomIJNS4_4SM904GMMA31MMA_64x128x32_F32E5M2E5M2_SS_TNILNSN_7ScaleInE1ELSP_1EEEEEENS4_6LayoutISC_NS5_IJNSA_ILi0EEEST_ST_EEEEENS5_IJNS4_10UnderscoreESW_SW_EEEEENS4_13SM90_TMA_LOADENS4_14ComposedLayoutINS4_7SwizzleILi2ELi4ELi3EEENS4_18smem_ptr_flag_bitsILi8EEENSS_INS5_IJNSA_ILi8EEESF_EEENS5_IJSF_SB_EEEEEEEvNS4_8identityESZ_S19_vS1A_EENS_8epilogue10collective6detail29Sm90TmaWarpSpecializedAdapterINS1D_15DefaultEpilogueISI_SJ_SJ_NS1C_6thread17LinearCombinationISI_Li1EffLNS1H_9ScaleType4KindE0ELNS_15FloatRoundStyleE2ESI_EENS1_15EpilogueDefaultEEEEEvvEEEEvNT_6ParamsE:
	.zero		1664


//--------------------- SYMBOLS --------------------------

	.type		.nv.reservedSmem.offset0,@object
	.size		.nv.reservedSmem.offset0,0x4
